// auto-generated by cutlass_sweep.conv — config: {"arch": "sm_100", "cluster_m": 1, "cluster_n": 1, "conv_kind": "fprop", "dtype": "e4m3", "ndim": 3, "tile_k": 32, "tile_m": 128, "tile_n": 64}
#include "cutlass/cutlass.h"
#include "cute/tensor.hpp"
#include "cutlass/kernel_hardware_info.hpp"
#include "cutlass/conv/convolution.h"
#include "cutlass/conv/dispatch_policy.hpp"
#include "cutlass/conv/collective/collective_builder.hpp"
#include "cutlass/conv/kernel/conv_universal.hpp"
#include "cutlass/conv/device/conv_universal_adapter.hpp"
#include "cutlass/epilogue/collective/collective_builder.hpp"

using namespace cute;
using Elem = cutlass::float_e4m3_t;
using Acc  = float;
using LayoutAB = cutlass::layout::TensorNDHWC;
using LayoutC  = cutlass::layout::TensorNDHWC;
constexpr auto ConvOp = cutlass::conv::Operator::kFprop;
using TileShape    = Shape<_128, _64, Shape<_32>>;
using ClusterShape = Shape<_1, _1, _1>;

using CollectiveEpilogue = typename cutlass::epilogue::collective::CollectiveBuilder<
    cutlass::arch::Sm100, cutlass::arch::OpClassTensorOp,
    TileShape, ClusterShape,
    cutlass::epilogue::collective::EpilogueTileAuto,
    Acc, Acc,
    Elem, LayoutC, 128 / cutlass::sizeof_bits<Elem>::value,
    Elem, LayoutC, 128 / cutlass::sizeof_bits<Elem>::value,
    cutlass::epilogue::collective::EpilogueScheduleAuto
  >::CollectiveOp;

using CollectiveMainloop = typename cutlass::conv::collective::CollectiveBuilder<
    cutlass::arch::Sm100, cutlass::arch::OpClassTensorOp, ConvOp,
    Elem, LayoutAB, 128 / cutlass::sizeof_bits<Elem>::value,
    Elem, LayoutAB, 128 / cutlass::sizeof_bits<Elem>::value,
    Acc,
    TileShape, ClusterShape,
    cutlass::conv::collective::StageCountAutoCarveout<
        static_cast<int>(sizeof(typename CollectiveEpilogue::SharedStorage))>,
    cutlass::conv::collective::KernelScheduleAuto
  >::CollectiveOp;

using ProblemShape = cutlass::conv::ConvProblemShape<
    ConvOp, CollectiveMainloop::DispatchPolicy::NumSpatialDimensions>;
using ConvKernel = cutlass::conv::kernel::ConvUniversal<
    ProblemShape, CollectiveMainloop, CollectiveEpilogue>;
using Conv = cutlass::conv::device::ConvUniversalAdapter<ConvKernel>;

auto* _anchor = &cutlass::device_kernel<ConvKernel>;


// ===== COMPILED SASS (sm_100a) =====

	.target	sm_100a

	.elftype	@"ET_EXEC"


//--------------------- .note.nv.tkinfo           --------------------------
	.section	.note.nv.tkinfo,"",@"SHT_NOTE"
	.sectionflags	@"SHF_NOTE_NV_TKINFO"
	.tkinfo
        /*0018*/ 	.word	0x00000002
        /*0030*/ 	.string	""
        /*0030*/ 	.string	"ptxas"
        /*0030*/ 	.string	"Cuda compilation tools, release 13.0, V13.0.88"
        /*0030*/ 	.string	"Build cuda_13.0.r13.0/compiler.36424714_0"
        /*0030*/ 	.string	"-arch sm_100a -m 64 "



//--------------------- .note.nv.cuinfo           --------------------------
	.section	.note.nv.cuinfo,"",@"SHT_NOTE"
	.sectionflags	@"SHF_NOTE_NV_CUINFO"
        /*0018*/ 	.short	0x0002
        /*001a*/ 	.short	0x0064
        /*001c*/ 	.short	0x0082
	.zero		2


//--------------------- .nv.info                  --------------------------
	.section	.nv.info,"",@"SHT_CUDA_INFO"
	.align	4


	//----- nvinfo : EIATTR_REGCOUNT
	.align		4
        /*0000*/ 	.byte	0x04, 0x2f
        /*0002*/ 	.short	(.L_19 - .L_18)
	.align		4
.L_18:
        /*0004*/ 	.word	index@(_ZN7cutlass13device_kernelINS_4conv6kernel13ConvUniversalINS1_16ConvProblemShapeILNS1_8OperatorE0ELi3EEENS1_10collective14CollectiveConvINS1_47MainloopSm100TmaUmmaWarpSpecializedImplicitGemmILS5_0ELi34ELi3ELi1ELi2EN4cute5tupleIJNSA_1CILi1EEESD_SD_EEEEENSB_IJNSC_ILi128EEENSC_ILi64EEENSB_IJNSC_ILi32EEEEEEEEENS_12float_e4m3_tESL_NSA_8TiledMMAINSA_8MMA_AtomIJNSA_10MMA_TraitsINSA_19SM100_MMA_F8F6F4_SSEJSL_SL_fSG_SH_NSA_17integral_constantINSA_4UMMA5MajorELSS_0EEEST_NSQ_INSR_7ScaleInELSU_0EEESV_EEEEEENSA_6LayoutISE_NSB_IJNSC_ILi0EEESZ_SZ_EEEEENSB_IJNSA_10UnderscoreES12_S12_EEEEENS7_6detail27Sm100ImplicitGemmTileTraitsINSA_20SM90_TMA_LOAD_IM2COLENSA_14ComposedLayoutINSA_7SwizzleILi1ELi4ELi3EEENSA_18smem_ptr_flag_bitsILi8EEENSY_INSB_IJNSC_ILi8EEESI_EEENSB_IJSI_SD_EEEEEEEvEENS16_INSA_13SM90_TMA_LOADES1H_vEEEENS_8epilogue10collective18CollectiveEpilogueINS1M_23Sm100TmaWarpSpecializedILi1ELi1ELi64ELb0ELb0EEEJSK_NSB_IJNSY_ISG_SD_EENSY_ISH_SD_EEEEESL_NSB_IJNSB_IJllllEEESD_SZ_EEESL_S1V_NS1M_6fusion15FusionCallbacksIS1Q_NS1W_17LinearCombinationISL_fSL_fLNS_15FloatRoundStyleE2EEESK_S1T_JEEENSA_5SM1004TMEM4LOAD26SM100_TMEM_LOAD_32dp32b64xES17_NS18_INS19_ILi2ELi4ELi3EEES1C_NSY_INSB_IJS1D_SH_EEENSB_IJSH_SD_EEEEEEENSA_39AutoVectorizingCopyWithAssumedAlignmentILi128EEENSA_21SM90_TMA_STORE_IM2COLES2A_S2C_S2C_EEEvvEEEEvNT_6ParamsE)
        /*0008*/ 	.word	0x00000096


	//----- nvinfo : EIATTR_FRAME_SIZE
	.align		4
.L_19:
        /*000c*/ 	.byte	0x04, 0x11
        /*000e*/ 	.short	(.L_21 - .L_20)
	.align		4
.L_20:
        /*0010*/ 	.word	index@($__internal_2_$__cuda_sm10x_tcgen05_guardrail_trap_unallocated_columns_being_dealloced)
        /*0014*/ 	.word	0x00000008


	//----- nvinfo : EIATTR_FRAME_SIZE
	.align		4
.L_21:
        /*0018*/ 	.byte	0x04, 0x11
        /*001a*/ 	.short	(.L_23 - .L_22)
	.align		4
.L_22:
        /*001c*/ 	.word	index@($__internal_1_$__cuda_sm10x_tcgen05_guardrail_trap_phase_invalid_during_alloc)
        /*0020*/ 	.word	0x00000008


	//----- nvinfo : EIATTR_FRAME_SIZE
	.align		4
.L_23:
        /*0024*/ 	.byte	0x04, 0x11
        /*0026*/ 	.short	(.L_25 - .L_24)
	.align		4
.L_24:
        /*0028*/ 	.word	index@($__internal_0_$__cuda_sm10x_tcgen05_guardrail_trap_col_being_dealloced_not_returned_by_alloc)
        /*002c*/ 	.word	0x00000008


	//----- nvinfo : EIATTR_FRAME_SIZE
	.align		4
.L_25:
        /*0030*/ 	.byte	0x04, 0x11
        /*0032*/ 	.short	(.L_27 - .L_26)
	.align		4
.L_26:
        /*0034*/ 	.word	index@(_ZN7cutlass13device_kernelINS_4conv6kernel13ConvUniversalINS1_16ConvProblemShapeILNS1_8OperatorE0ELi3EEENS1_10collective14CollectiveConvINS1_47MainloopSm100TmaUmmaWarpSpecializedImplicitGemmILS5_0ELi34ELi3ELi1ELi2EN4cute5tupleIJNSA_1CILi1EEESD_SD_EEEEENSB_IJNSC_ILi128EEENSC_ILi64EEENSB_IJNSC_ILi32EEEEEEEEENS_12float_e4m3_tESL_NSA_8TiledMMAINSA_8MMA_AtomIJNSA_10MMA_TraitsINSA_19SM100_MMA_F8F6F4_SSEJSL_SL_fSG_SH_NSA_17integral_constantINSA_4UMMA5MajorELSS_0EEEST_NSQ_INSR_7ScaleInELSU_0EEESV_EEEEEENSA_6LayoutISE_NSB_IJNSC_ILi0EEESZ_SZ_EEEEENSB_IJNSA_10UnderscoreES12_S12_EEEEENS7_6detail27Sm100ImplicitGemmTileTraitsINSA_20SM90_TMA_LOAD_IM2COLENSA_14ComposedLayoutINSA_7SwizzleILi1ELi4ELi3EEENSA_18smem_ptr_flag_bitsILi8EEENSY_INSB_IJNSC_ILi8EEESI_EEENSB_IJSI_SD_EEEEEEEvEENS16_INSA_13SM90_TMA_LOADES1H_vEEEENS_8epilogue10collective18CollectiveEpilogueINS1M_23Sm100TmaWarpSpecializedILi1ELi1ELi64ELb0ELb0EEEJSK_NSB_IJNSY_ISG_SD_EENSY_ISH_SD_EEEEESL_NSB_IJNSB_IJllllEEESD_SZ_EEESL_S1V_NS1M_6fusion15FusionCallbacksIS1Q_NS1W_17LinearCombinationISL_fSL_fLNS_15FloatRoundStyleE2EEESK_S1T_JEEENSA_5SM1004TMEM4LOAD26SM100_TMEM_LOAD_32dp32b64xES17_NS18_INS19_ILi2ELi4ELi3EEES1C_NSY_INSB_IJS1D_SH_EEENSB_IJSH_SD_EEEEEEENSA_39AutoVectorizingCopyWithAssumedAlignmentILi128EEENSA_21SM90_TMA_STORE_IM2COLES2A_S2C_S2C_EEEvvEEEEvNT_6ParamsE)
        /*0038*/ 	.word	0x00000008


	//----- nvinfo : EIATTR_MIN_STACK_SIZE
	.align		4
.L_27:
        /*003c*/ 	.byte	0x04, 0x12
        /*003e*/ 	.short	(.L_29 - .L_28)
	.align		4
.L_28:
        /*0040*/ 	.word	index@(_ZN7cutlass13device_kernelINS_4conv6kernel13ConvUniversalINS1_16ConvProblemShapeILNS1_8OperatorE0ELi3EEENS1_10collective14CollectiveConvINS1_47MainloopSm100TmaUmmaWarpSpecializedImplicitGemmILS5_0ELi34ELi3ELi1ELi2EN4cute5tupleIJNSA_1CILi1EEESD_SD_EEEEENSB_IJNSC_ILi128EEENSC_ILi64EEENSB_IJNSC_ILi32EEEEEEEEENS_12float_e4m3_tESL_NSA_8TiledMMAINSA_8MMA_AtomIJNSA_10MMA_TraitsINSA_19SM100_MMA_F8F6F4_SSEJSL_SL_fSG_SH_NSA_17integral_constantINSA_4UMMA5MajorELSS_0EEEST_NSQ_INSR_7ScaleInELSU_0EEESV_EEEEEENSA_6LayoutISE_NSB_IJNSC_ILi0EEESZ_SZ_EEEEENSB_IJNSA_10UnderscoreES12_S12_EEEEENS7_6detail27Sm100ImplicitGemmTileTraitsINSA_20SM90_TMA_LOAD_IM2COLENSA_14ComposedLayoutINSA_7SwizzleILi1ELi4ELi3EEENSA_18smem_ptr_flag_bitsILi8EEENSY_INSB_IJNSC_ILi8EEESI_EEENSB_IJSI_SD_EEEEEEEvEENS16_INSA_13SM90_TMA_LOADES1H_vEEEENS_8epilogue10collective18CollectiveEpilogueINS1M_23Sm100TmaWarpSpecializedILi1ELi1ELi64ELb0ELb0EEEJSK_NSB_IJNSY_ISG_SD_EENSY_ISH_SD_EEEEESL_NSB_IJNSB_IJllllEEESD_SZ_EEESL_S1V_NS1M_6fusion15FusionCallbacksIS1Q_NS1W_17LinearCombinationISL_fSL_fLNS_15FloatRoundStyleE2EEESK_S1T_JEEENSA_5SM1004TMEM4LOAD26SM100_TMEM_LOAD_32dp32b64xES17_NS18_INS19_ILi2ELi4ELi3EEES1C_NSY_INSB_IJS1D_SH_EEENSB_IJSH_SD_EEEEEEENSA_39AutoVectorizingCopyWithAssumedAlignmentILi128EEENSA_21SM90_TMA_STORE_IM2COLES2A_S2C_S2C_EEEvvEEEEvNT_6ParamsE)
        /*0044*/ 	.word	0x00000008
.L_29:


//--------------------- .nv.compat                --------------------------
	.section	.nv.compat,"",@"SHT_CUDA_COMPAT_INFO"
	.align	4
        /*0000*/ 	.byte	0x02, 0x09, 0x01, 0x00, 0x02, 0x02, 0x02, 0x00, 0x02, 0x05, 0x05, 0x00, 0x03, 0x07, 0x01, 0x01
        /*0010*/ 	.byte	0x02, 0x03, 0x01, 0x00, 0x02, 0x06, 0x01, 0x00, 0x04, 0x0b, 0x08, 0x00, 0x09, 0x00, 0x00, 0x00
        /*0020*/ 	.byte	0x00, 0x00, 0x00, 0x00


//--------------------- .nv.info._ZN7cutlass13device_kernelINS_4conv6kernel13ConvUniversalINS1_16ConvProblemShapeILNS1_8OperatorE0ELi3EEENS1_10collective14CollectiveConvINS1_47MainloopSm100TmaUmmaWarpSpecializedImplicitGemmILS5_0ELi34ELi3ELi1ELi2EN4cute5tupleIJNSA_1CILi1EEESD_SD_EEEEENSB_IJNSC_ILi128EEENSC_ILi64EEENSB_IJNSC_ILi32EEEEEEEEENS_12float_e4m3_tESL_NSA_8TiledMMAINSA_8MMA_AtomIJNSA_10MMA_TraitsINSA_19SM100_MMA_F8F6F4_SSEJSL_SL_fSG_SH_NSA_17integral_constantINSA_4UMMA5MajorELSS_0EEEST_NSQ_INSR_7ScaleInELSU_0EEESV_EEEEEENSA_6LayoutISE_NSB_IJNSC_ILi0EEESZ_SZ_EEEEENSB_IJNSA_10UnderscoreES12_S12_EEEEENS7_6detail27Sm100ImplicitGemmTileTraitsINSA_20SM90_TMA_LOAD_IM2COLENSA_14ComposedLayoutINSA_7SwizzleILi1ELi4ELi3EEENSA_18smem_ptr_flag_bitsILi8EEENSY_INSB_IJNSC_ILi8EEESI_EEENSB_IJSI_SD_EEEEEEEvEENS16_INSA_13SM90_TMA_LOADES1H_vEEEENS_8epilogue10collective18CollectiveEpilogueINS1M_23Sm100TmaWarpSpecializedILi1ELi1ELi64ELb0ELb0EEEJSK_NSB_IJNSY_ISG_SD_EENSY_ISH_SD_EEEEESL_NSB_IJNSB_IJllllEEESD_SZ_EEESL_S1V_NS1M_6fusion15FusionCallbacksIS1Q_NS1W_17LinearCombinationISL_fSL_fLNS_15FloatRoundStyleE2EEESK_S1T_JEEENSA_5SM1004TMEM4LOAD26SM100_TMEM_LOAD_32dp32b64xES17_NS18_INS19_ILi2ELi4ELi3EEES1C_NSY_INSB_IJS1D_SH_EEENSB_IJSH_SD_EEEEEEENSA_39AutoVectorizingCopyWithAssumedAlignmentILi128EEENSA_21SM90_TMA_STORE_IM2COLES2A_S2C_S2C_EEEvvEEEEvNT_6ParamsE --------------------------
	.section	.nv.info._ZN7cutlass13device_kernelINS_4conv6kernel13ConvUniversalINS1_16ConvProblemShapeILNS1_8OperatorE0ELi3EEENS1_10collective14CollectiveConvINS1_47MainloopSm100TmaUmmaWarpSpecializedImplicitGemmILS5_0ELi34ELi3ELi1ELi2EN4cute5tupleIJNSA_1CILi1EEESD_SD_EEEEENSB_IJNSC_ILi128EEENSC_ILi64EEENSB_IJNSC_ILi32EEEEEEEEENS_12float_e4m3_tESL_NSA_8TiledMMAINSA_8MMA_AtomIJNSA_10MMA_TraitsINSA_19SM100_MMA_F8F6F4_SSEJSL_SL_fSG_SH_NSA_17integral_constantINSA_4UMMA5MajorELSS_0EEEST_NSQ_INSR_7ScaleInELSU_0EEESV_EEEEEENSA_6LayoutISE_NSB_IJNSC_ILi0EEESZ_SZ_EEEEENSB_IJNSA_10UnderscoreES12_S12_EEEEENS7_6detail27Sm100ImplicitGemmTileTraitsINSA_20SM90_TMA_LOAD_IM2COLENSA_14ComposedLayoutINSA_7SwizzleILi1ELi4ELi3EEENSA_18smem_ptr_flag_bitsILi8EEENSY_INSB_IJNSC_ILi8EEESI_EEENSB_IJSI_SD_EEEEEEEvEENS16_INSA_13SM90_TMA_LOADES1H_vEEEENS_8epilogue10collective18CollectiveEpilogueINS1M_23Sm100TmaWarpSpecializedILi1ELi1ELi64ELb0ELb0EEEJSK_NSB_IJNSY_ISG_SD_EENSY_ISH_SD_EEEEESL_NSB_IJNSB_IJllllEEESD_SZ_EEESL_S1V_NS1M_6fusion15FusionCallbacksIS1Q_NS1W_17LinearCombinationISL_fSL_fLNS_15FloatRoundStyleE2EEESK_S1T_JEEENSA_5SM1004TMEM4LOAD26SM100_TMEM_LOAD_32dp32b64xES17_NS18_INS19_ILi2ELi4ELi3EEES1C_NSY_INSB_IJS1D_SH_EEENSB_IJSH_SD_EEEEEEENSA_39AutoVectorizingCopyWithAssumedAlignmentILi128EEENSA_21SM90_TMA_STORE_IM2COLES2A_S2C_S2C_EEEvvEEEEvNT_6ParamsE,"",@"SHT_CUDA_INFO"
	.sectionflags	@""
	.align	4


	//----- nvinfo : EIATTR_CUDA_API_VERSION
	.align		4
        /*0000*/ 	.byte	0x04, 0x37
        /*0002*/ 	.short	(.L_31 - .L_30)
.L_30:
        /*0004*/ 	.word	0x00000082


	//----- nvinfo : EIATTR_KPARAM_INFO
	.align		4
.L_31:
        /*0008*/ 	.byte	0x04, 0x17
        /*000a*/ 	.short	(.L_33 - .L_32)
.L_32:
        /*000c*/ 	.word	0x00000000
        /*0010*/ 	.short	0x0000
        /*0012*/ 	.short	0x0000
        /*0014*/ 	.byte	0x00, 0xf0, 0x01, 0x24


	//----- nvinfo : EIATTR_AT_ENTRY_FRAGMENTS
	.align		4
.L_33:
        /*0018*/ 	.byte	0x04, 0x4f
        /*001a*/ 	.short	(.L_35 - .L_34)


	//   ....[0]....
.L_34:
        /*001c*/ 	.word	0x00000006


	//----- nvinfo : EIATTR_RESERVED_SMEM_USED
	.align		4
.L_35:
        /*0020*/ 	.byte	0x01, 0x41
	.zero		2


	//----- nvinfo : EIATTR_SPARSE_MMA_MASK
	.align		4
        /*0024*/ 	.byte	0x03, 0x50
        /*0026*/ 	.short	0x0000


	//----- nvinfo : EIATTR_TCGEN05_1CTA_USED
	.align		4
        /*0028*/ 	.byte	0x01, 0x51
	.zero		2


	//----- nvinfo : EIATTR_MAXREG_COUNT
	.align		4
        /*002c*/ 	.byte	0x03, 0x1b
        /*002e*/ 	.short	0x00ff


	//----- nvinfo : EIATTR_NUM_BARRIERS
	.align		4
        /*0030*/ 	.byte	0x02, 0x4c
        /*0032*/ 	.byte	0x07
	.zero		1


	//----- nvinfo : EIATTR_EXTERNS
	.align		4
        /*0034*/ 	.byte	0x04, 0x0f
        /*0036*/ 	.short	(.L_37 - .L_36)


	//   ....[0]....
	.align		4
.L_36:
        /*0038*/ 	.word	index@(__assertfail)


	//----- nvinfo : EIATTR_MERCURY_ISA_VERSION
	.align		4
.L_37:
        /*003c*/ 	.byte	0x03, 0x5f
        /*003e*/ 	.short	0x0101


	//----- nvinfo : EIATTR_INT_WARP_WIDE_INSTR_OFFSETS
	.align		4
        /*0040*/ 	.byte	0x04, 0x31
        /*0042*/ 	.short	(.L_39 - .L_38)


	//   ....[0]....
.L_38:
        /*0044*/ 	.word	0x00005060


	//   ....[1]....
        /*0048*/ 	.word	0x00005080


	//   ....[2]....
        /*004c*/ 	.word	0x000050b0


	//   ....[3]....
        /*0050*/ 	.word	0x00005bd0


	//   ....[4]....
        /*0054*/ 	.word	0x00005e40


	//----- nvinfo : EIATTR_COOP_GROUP_MASK_REGIDS
	.align		4
.L_39:
        /*0058*/ 	.byte	0x04, 0x29
        /*005a*/ 	.short	(.L_41 - .L_40)


	//   ....[0]....
.L_40:
        /*005c*/ 	.word	0xffffffff


	//   ....[1]....
        /*0060*/ 	.word	0xffffffff


	//   ....[2]....
        /*0064*/ 	.word	0xffffffff


	//   ....[3]....
        /*0068*/ 	.word	0xffffffff


	//   ....[4]....
        /*006c*/ 	.word	0xffffffff


	//   ....[5]....
        /*0070*/ 	.word	0xffffffff


	//   ....[6]....
        /*0074*/ 	.word	0xffffffff


	//   ....[7]....
        /*0078*/ 	.word	0xffffffff


	//   ....[8]....
        /*007c*/ 	.word	0xffffffff


	//   ....[9]....
        /*0080*/ 	.word	0xffffffff


	//   ....[10]....
        /*0084*/ 	.word	0xffffffff


	//   ....[11]....
        /*0088*/ 	.word	0xffffffff


	//----- nvinfo : EIATTR_COOP_GROUP_INSTR_OFFSETS
	.align		4
.L_41:
        /*008c*/ 	.byte	0x04, 0x28
        /*008e*/ 	.short	(.L_43 - .L_42)


	//   ....[0]....
.L_42:
        /*0090*/ 	.word	0x00000090


	//   ....[1]....
        /*0094*/ 	.word	0x00000520


	//   ....[2]....
        /*0098*/ 	.word	0x00000a80


	//   ....[3]....
        /*009c*/ 	.word	0x00000bc0


	//   ....[4]....
        /*00a0*/ 	.word	0x00000cc0


	//   ....[5]....
        /*00a4*/ 	.word	0x00000e10


	//   ....[6]....
        /*00a8*/ 	.word	0x00002630


	//   ....[7]....
        /*00ac*/ 	.word	0x00004550


	//   ....[8]....
        /*00b0*/ 	.word	0x00004760


	//   ....[9]....
        /*00b4*/ 	.word	0x00004790


	//   ....[10]....
        /*00b8*/ 	.word	0x00004f40


	//   ....[11]....
        /*00bc*/ 	.word	0x00005180


	//----- nvinfo : EIATTR_VRC_CTA_INIT_COUNT
	.align		4
.L_43:
        /*00c0*/ 	.byte	0x02, 0x4a
        /*00c2*/ 	.byte	0x80
	.zero		1


	//----- nvinfo : EIATTR_SYSCALL_OFFSETS
	.align		4
        /*00c4*/ 	.byte	0x04, 0x46
        /*00c6*/ 	.short	(.L_45 - .L_44)


	//   ....[0]....
.L_44:
        /*00c8*/ 	.word	0x00006970


	//   ....[1]....
        /*00cc*/ 	.word	0x00006ab0


	//   ....[2]....
        /*00d0*/ 	.word	0x000072a0


	//----- nvinfo : EIATTR_MBARRIER_INSTR_OFFSETS
	.align		4
.L_45:
        /*00d4*/ 	.byte	0x04, 0x39
        /*00d6*/ 	.short	(.L_47 - .L_46)


	//   ....[0]....
.L_46:
        /*00d8*/ 	.word	0x00000620
        /*00dc*/ 	.word	0x000000ff
        /*00e0*/ 	.word	0x00000000
        /*00e4*/ 	.short	0x0100
        /*00e6*/ 	.byte	0x04
	.zero		1


	//   ....[1]....
        /*00e8*/ 	.word	0x00000630
        /*00ec*/ 	.word	0x000000ff
        /*00f0*/ 	.word	0x00000110
        /*00f4*/ 	.short	0x0100
        /*00f6*/ 	.byte	0x04
	.zero		1


	//   ....[2]....
        /*00f8*/ 	.word	0x00000640
        /*00fc*/ 	.word	0x000000ff
        /*0100*/ 	.word	0x00000008
        /*0104*/ 	.short	0x0100
        /*0106*/ 	.byte	0x04
	.zero		1


	//   ....[3]....
        /*0108*/ 	.word	0x00000650
        /*010c*/ 	.word	0x000000ff
        /*0110*/ 	.word	0x00000118
        /*0114*/ 	.short	0x0100
        /*0116*/ 	.byte	0x04
	.zero		1


	//   ....[4]....
        /*0118*/ 	.word	0x00000660
        /*011c*/ 	.word	0x000000ff
        /*0120*/ 	.word	0x00000010
        /*0124*/ 	.short	0x0100
        /*0126*/ 	.byte	0x04
	.zero		1


	//   ....[5]....
        /*0128*/ 	.word	0x00000670
        /*012c*/ 	.word	0x000000ff
        /*0130*/ 	.word	0x00000120
        /*0134*/ 	.short	0x0100
        /*0136*/ 	.byte	0x04
	.zero		1


	//   ....[6]....
        /*0138*/ 	.word	0x00000680
        /*013c*/ 	.word	0x000000ff
        /*0140*/ 	.word	0x00000018
        /*0144*/ 	.short	0x0100
        /*0146*/ 	.byte	0x04
	.zero		1


	//   ....[7]....
        /*0148*/ 	.word	0x00000690
        /*014c*/ 	.word	0x000000ff
        /*0150*/ 	.word	0x00000128
        /*0154*/ 	.short	0x0100
        /*0156*/ 	.byte	0x04
	.zero		1


	//   ....[8]....
        /*0158*/ 	.word	0x000006a0
        /*015c*/ 	.word	0x000000ff
        /*0160*/ 	.word	0x00000020
        /*0164*/ 	.short	0x0100
        /*0166*/ 	.byte	0x04
	.zero		1


	//   ....[9]....
        /*0168*/ 	.word	0x000006b0
        /*016c*/ 	.word	0x000000ff
        /*0170*/ 	.word	0x00000130
        /*0174*/ 	.short	0x0100
        /*0176*/ 	.byte	0x04
	.zero		1


	//   ....[10]....
        /*0178*/ 	.word	0x000006c0
        /*017c*/ 	.word	0x000000ff
        /*0180*/ 	.word	0x00000028
        /*0184*/ 	.short	0x0100
        /*0186*/ 	.byte	0x04
	.zero		1


	//   ....[11]....
        /*0188*/ 	.word	0x000006d0
        /*018c*/ 	.word	0x000000ff
        /*0190*/ 	.word	0x00000138
        /*0194*/ 	.short	0x0100
        /*0196*/ 	.byte	0x04
	.zero		1


	//   ....[12]....
        /*0198*/ 	.word	0x000006e0
        /*019c*/ 	.word	0x000000ff
        /*01a0*/ 	.word	0x00000030
        /*01a4*/ 	.short	0x0100
        /*01a6*/ 	.byte	0x04
	.zero		1


	//   ....[13]....
        /*01a8*/ 	.word	0x000006f0
        /*01ac*/ 	.word	0x000000ff
        /*01b0*/ 	.word	0x00000140
        /*01b4*/ 	.short	0x0100
        /*01b6*/ 	.byte	0x04
	.zero		1


	//   ....[14]....
        /*01b8*/ 	.word	0x00000700
        /*01bc*/ 	.word	0x000000ff
        /*01c0*/ 	.word	0x00000038
        /*01c4*/ 	.short	0x0100
        /*01c6*/ 	.byte	0x04
	.zero		1


	//   ....[15]....
        /*01c8*/ 	.word	0x00000710
        /*01cc*/ 	.word	0x000000ff
        /*01d0*/ 	.word	0x00000148
        /*01d4*/ 	.short	0x0100
        /*01d6*/ 	.byte	0x04
	.zero		1


	//   ....[16]....
        /*01d8*/ 	.word	0x00000720
        /*01dc*/ 	.word	0x000000ff
        /*01e0*/ 	.word	0x00000040
        /*01e4*/ 	.short	0x0100
        /*01e6*/ 	.byte	0x04
	.zero		1


	//   ....[17]....
        /*01e8*/ 	.word	0x00000730
        /*01ec*/ 	.word	0x000000ff
        /*01f0*/ 	.word	0x00000150
        /*01f4*/ 	.short	0x0100
        /*01f6*/ 	.byte	0x04
	.zero		1


	//   ....[18]....
        /*01f8*/ 	.word	0x00000740
        /*01fc*/ 	.word	0x000000ff
        /*0200*/ 	.word	0x00000048
        /*0204*/ 	.short	0x0100
        /*0206*/ 	.byte	0x04
	.zero		1


	//   ....[19]....
        /*0208*/ 	.word	0x00000750
        /*020c*/ 	.word	0x000000ff
        /*0210*/ 	.word	0x00000158
        /*0214*/ 	.short	0x0100
        /*0216*/ 	.byte	0x04
	.zero		1


	//   ....[20]....
        /*0218*/ 	.word	0x00000760
        /*021c*/ 	.word	0x000000ff
        /*0220*/ 	.word	0x00000050
        /*0224*/ 	.short	0x0100
        /*0226*/ 	.byte	0x04
	.zero		1


	//   ....[21]....
        /*0228*/ 	.word	0x00000770
        /*022c*/ 	.word	0x000000ff
        /*0230*/ 	.word	0x00000160
        /*0234*/ 	.short	0x0100
        /*0236*/ 	.byte	0x04
	.zero		1


	//   ....[22]....
        /*0238*/ 	.word	0x00000780
        /*023c*/ 	.word	0x000000ff
        /*0240*/ 	.word	0x00000058
        /*0244*/ 	.short	0x0100
        /*0246*/ 	.byte	0x04
	.zero		1


	//   ....[23]....
        /*0248*/ 	.word	0x00000790
        /*024c*/ 	.word	0x000000ff
        /*0250*/ 	.word	0x00000168
        /*0254*/ 	.short	0x0100
        /*0256*/ 	.byte	0x04
	.zero		1


	//   ....[24]....
        /*0258*/ 	.word	0x000007a0
        /*025c*/ 	.word	0x000000ff
        /*0260*/ 	.word	0x00000060
        /*0264*/ 	.short	0x0100
        /*0266*/ 	.byte	0x04
	.zero		1


	//   ....[25]....
        /*0268*/ 	.word	0x000007b0
        /*026c*/ 	.word	0x000000ff
        /*0270*/ 	.word	0x00000170
        /*0274*/ 	.short	0x0100
        /*0276*/ 	.byte	0x04
	.zero		1


	//   ....[26]....
        /*0278*/ 	.word	0x000007c0
        /*027c*/ 	.word	0x000000ff
        /*0280*/ 	.word	0x00000068
        /*0284*/ 	.short	0x0100
        /*0286*/ 	.byte	0x04
	.zero		1


	//   ....[27]....
        /*0288*/ 	.word	0x000007d0
        /*028c*/ 	.word	0x000000ff
        /*0290*/ 	.word	0x00000178
        /*0294*/ 	.short	0x0100
        /*0296*/ 	.byte	0x04
	.zero		1


	//   ....[28]....
        /*0298*/ 	.word	0x000007e0
        /*029c*/ 	.word	0x000000ff
        /*02a0*/ 	.word	0x00000070
        /*02a4*/ 	.short	0x0100
        /*02a6*/ 	.byte	0x04
	.zero		1


	//   ....[29]....
        /*02a8*/ 	.word	0x000007f0
        /*02ac*/ 	.word	0x000000ff
        /*02b0*/ 	.word	0x00000180
        /*02b4*/ 	.short	0x0100
        /*02b6*/ 	.byte	0x04
	.zero		1


	//   ....[30]....
        /*02b8*/ 	.word	0x00000800
        /*02bc*/ 	.word	0x000000ff
        /*02c0*/ 	.word	0x00000078
        /*02c4*/ 	.short	0x0100
        /*02c6*/ 	.byte	0x04
	.zero		1


	//   ....[31]....
        /*02c8*/ 	.word	0x00000810
        /*02cc*/ 	.word	0x000000ff
        /*02d0*/ 	.word	0x00000188
        /*02d4*/ 	.short	0x0100
        /*02d6*/ 	.byte	0x04
	.zero		1


	//   ....[32]....
        /*02d8*/ 	.word	0x00000820
        /*02dc*/ 	.word	0x000000ff
        /*02e0*/ 	.word	0x00000080
        /*02e4*/ 	.short	0x0100
        /*02e6*/ 	.byte	0x04
	.zero		1


	//   ....[33]....
        /*02e8*/ 	.word	0x00000830
        /*02ec*/ 	.word	0x000000ff
        /*02f0*/ 	.word	0x00000190
        /*02f4*/ 	.short	0x0100
        /*02f6*/ 	.byte	0x04
	.zero		1


	//   ....[34]....
        /*02f8*/ 	.word	0x00000840
        /*02fc*/ 	.word	0x000000ff
        /*0300*/ 	.word	0x00000088
        /*0304*/ 	.short	0x0100
        /*0306*/ 	.byte	0x04
	.zero		1


	//   ....[35]....
        /*0308*/ 	.word	0x00000850
        /*030c*/ 	.word	0x000000ff
        /*0310*/ 	.word	0x00000198
        /*0314*/ 	.short	0x0100
        /*0316*/ 	.byte	0x04
	.zero		1


	//   ....[36]....
        /*0318*/ 	.word	0x00000860
        /*031c*/ 	.word	0x000000ff
        /*0320*/ 	.word	0x00000090
        /*0324*/ 	.short	0x0100
        /*0326*/ 	.byte	0x04
	.zero		1


	//   ....[37]....
        /*0328*/ 	.word	0x00000870
        /*032c*/ 	.word	0x000000ff
        /*0330*/ 	.word	0x000001a0
        /*0334*/ 	.short	0x0100
        /*0336*/ 	.byte	0x04
	.zero		1


	//   ....[38]....
        /*0338*/ 	.word	0x00000880
        /*033c*/ 	.word	0x000000ff
        /*0340*/ 	.word	0x00000098
        /*0344*/ 	.short	0x0100
        /*0346*/ 	.byte	0x04
	.zero		1


	//   ....[39]....
        /*0348*/ 	.word	0x00000890
        /*034c*/ 	.word	0x000000ff
        /*0350*/ 	.word	0x000001a8
        /*0354*/ 	.short	0x0100
        /*0356*/ 	.byte	0x04
	.zero		1


	//   ....[40]....
        /*0358*/ 	.word	0x000008a0
        /*035c*/ 	.word	0x000000ff
        /*0360*/ 	.word	0x000000a0
        /*0364*/ 	.short	0x0100
        /*0366*/ 	.byte	0x04
	.zero		1


	//   ....[41]....
        /*0368*/ 	.word	0x000008b0
        /*036c*/ 	.word	0x000000ff
        /*0370*/ 	.word	0x000001b0
        /*0374*/ 	.short	0x0100
        /*0376*/ 	.byte	0x04
	.zero		1


	//   ....[42]....
        /*0378*/ 	.word	0x000008c0
        /*037c*/ 	.word	0x000000ff
        /*0380*/ 	.word	0x000000a8
        /*0384*/ 	.short	0x0100
        /*0386*/ 	.byte	0x04
	.zero		1


	//   ....[43]....
        /*0388*/ 	.word	0x000008d0
        /*038c*/ 	.word	0x000000ff
        /*0390*/ 	.word	0x000001b8
        /*0394*/ 	.short	0x0100
        /*0396*/ 	.byte	0x04
	.zero		1


	//   ....[44]....
        /*0398*/ 	.word	0x000008e0
        /*039c*/ 	.word	0x000000ff
        /*03a0*/ 	.word	0x000000b0
        /*03a4*/ 	.short	0x0100
        /*03a6*/ 	.byte	0x04
	.zero		1


	//   ....[45]....
        /*03a8*/ 	.word	0x000008f0
        /*03ac*/ 	.word	0x000000ff
        /*03b0*/ 	.word	0x000001c0
        /*03b4*/ 	.short	0x0100
        /*03b6*/ 	.byte	0x04
	.zero		1


	//   ....[46]....
        /*03b8*/ 	.word	0x00000900
        /*03bc*/ 	.word	0x000000ff
        /*03c0*/ 	.word	0x000000b8
        /*03c4*/ 	.short	0x0100
        /*03c6*/ 	.byte	0x04
	.zero		1


	//   ....[47]....
        /*03c8*/ 	.word	0x00000910
        /*03cc*/ 	.word	0x000000ff
        /*03d0*/ 	.word	0x000001c8
        /*03d4*/ 	.short	0x0100
        /*03d6*/ 	.byte	0x04
	.zero		1


	//   ....[48]....
        /*03d8*/ 	.word	0x00000920
        /*03dc*/ 	.word	0x000000ff
        /*03e0*/ 	.word	0x000000c0
        /*03e4*/ 	.short	0x0100
        /*03e6*/ 	.byte	0x04
	.zero		1


	//   ....[49]....
        /*03e8*/ 	.word	0x00000930
        /*03ec*/ 	.word	0x000000ff
        /*03f0*/ 	.word	0x000001d0
        /*03f4*/ 	.short	0x0100
        /*03f6*/ 	.byte	0x04
	.zero		1


	//   ....[50]....
        /*03f8*/ 	.word	0x00000940
        /*03fc*/ 	.word	0x000000ff
        /*0400*/ 	.word	0x000000c8
        /*0404*/ 	.short	0x0100
        /*0406*/ 	.byte	0x04
	.zero		1


	//   ....[51]....
        /*0408*/ 	.word	0x00000950
        /*040c*/ 	.word	0x000000ff
        /*0410*/ 	.word	0x000001d8
        /*0414*/ 	.short	0x0100
        /*0416*/ 	.byte	0x04
	.zero		1


	//   ....[52]....
        /*0418*/ 	.word	0x00000960
        /*041c*/ 	.word	0x000000ff
        /*0420*/ 	.word	0x000000d0
        /*0424*/ 	.short	0x0100
        /*0426*/ 	.byte	0x04
	.zero		1


	//   ....[53]....
        /*0428*/ 	.word	0x00000970
        /*042c*/ 	.word	0x000000ff
        /*0430*/ 	.word	0x000001e0
        /*0434*/ 	.short	0x0100
        /*0436*/ 	.byte	0x04
	.zero		1


	//   ....[54]....
        /*0438*/ 	.word	0x00000980
        /*043c*/ 	.word	0x000000ff
        /*0440*/ 	.word	0x000000d8
        /*0444*/ 	.short	0x0100
        /*0446*/ 	.byte	0x04
	.zero		1


	//   ....[55]....
        /*0448*/ 	.word	0x00000990
        /*044c*/ 	.word	0x000000ff
        /*0450*/ 	.word	0x000001e8
        /*0454*/ 	.short	0x0100
        /*0456*/ 	.byte	0x04
	.zero		1


	//   ....[56]....
        /*0458*/ 	.word	0x000009a0
        /*045c*/ 	.word	0x000000ff
        /*0460*/ 	.word	0x000000e0
        /*0464*/ 	.short	0x0100
        /*0466*/ 	.byte	0x04
	.zero		1


	//   ....[57]....
        /*0468*/ 	.word	0x000009b0
        /*046c*/ 	.word	0x000000ff
        /*0470*/ 	.word	0x000001f0
        /*0474*/ 	.short	0x0100
        /*0476*/ 	.byte	0x04
	.zero		1


	//   ....[58]....
        /*0478*/ 	.word	0x000009c0
        /*047c*/ 	.word	0x000000ff
        /*0480*/ 	.word	0x000000e8
        /*0484*/ 	.short	0x0100
        /*0486*/ 	.byte	0x04
	.zero		1


	//   ....[59]....
        /*0488*/ 	.word	0x000009d0
        /*048c*/ 	.word	0x000000ff
        /*0490*/ 	.word	0x000001f8
        /*0494*/ 	.short	0x0100
        /*0496*/ 	.byte	0x04
	.zero		1


	//   ....[60]....
        /*0498*/ 	.word	0x000009e0
        /*049c*/ 	.word	0x000000ff
        /*04a0*/ 	.word	0x000000f0
        /*04a4*/ 	.short	0x0100
        /*04a6*/ 	.byte	0x04
	.zero		1


	//   ....[61]....
        /*04a8*/ 	.word	0x000009f0
        /*04ac*/ 	.word	0x000000ff
        /*04b0*/ 	.word	0x00000200
        /*04b4*/ 	.short	0x0100
        /*04b6*/ 	.byte	0x04
	.zero		1


	//   ....[62]....
        /*04b8*/ 	.word	0x00000a00
        /*04bc*/ 	.word	0x000000ff
        /*04c0*/ 	.word	0x000000f8
        /*04c4*/ 	.short	0x0100
        /*04c6*/ 	.byte	0x04
	.zero		1


	//   ....[63]....
        /*04c8*/ 	.word	0x00000a10
        /*04cc*/ 	.word	0x000000ff
        /*04d0*/ 	.word	0x00000208
        /*04d4*/ 	.short	0x0100
        /*04d6*/ 	.byte	0x04
	.zero		1


	//   ....[64]....
        /*04d8*/ 	.word	0x00000a20
        /*04dc*/ 	.word	0x000000ff
        /*04e0*/ 	.word	0x00000100
        /*04e4*/ 	.short	0x0100
        /*04e6*/ 	.byte	0x04
	.zero		1


	//   ....[65]....
        /*04e8*/ 	.word	0x00000a30
        /*04ec*/ 	.word	0x000000ff
        /*04f0*/ 	.word	0x00000210
        /*04f4*/ 	.short	0x0100
        /*04f6*/ 	.byte	0x04
	.zero		1


	//   ....[66]....
        /*04f8*/ 	.word	0x00000a40
        /*04fc*/ 	.word	0x000000ff
        /*0500*/ 	.word	0x00000108
        /*0504*/ 	.short	0x0100
        /*0506*/ 	.byte	0x04
	.zero		1


	//   ....[67]....
        /*0508*/ 	.word	0x00000a50
        /*050c*/ 	.word	0x000000ff
        /*0510*/ 	.word	0x00000218
        /*0514*/ 	.short	0x0100
        /*0516*/ 	.byte	0x04
	.zero		1


	//   ....[68]....
        /*0518*/ 	.word	0x00000b90
        /*051c*/ 	.word	0x000000ff
        /*0520*/ 	.word	0x00000220
        /*0524*/ 	.short	0x0100
        /*0526*/ 	.byte	0x04
	.zero		1


	//   ....[69]....
        /*0528*/ 	.word	0x00000ba0
        /*052c*/ 	.word	0x000000ff
        /*0530*/ 	.word	0x00000228
        /*0534*/ 	.short	0x0100
        /*0536*/ 	.byte	0x04
	.zero		1


	//   ....[70]....
        /*0538*/ 	.word	0x00000c90
        /*053c*/ 	.word	0x000000ff
        /*0540*/ 	.word	0x00000230
        /*0544*/ 	.short	0x0100
        /*0546*/ 	.byte	0x06
	.zero		1


	//   ....[71]....
        /*0548*/ 	.word	0x00000ca0
        /*054c*/ 	.word	0x000000ff
        /*0550*/ 	.word	0x00000238
        /*0554*/ 	.short	0x0100
        /*0556*/ 	.byte	0x06
	.zero		1


	//   ....[72]....
        /*0558*/ 	.word	0x00000de0
        /*055c*/ 	.word	0x000000ff
        /*0560*/ 	.word	0x00000240
        /*0564*/ 	.short	0x0100
        /*0566*/ 	.byte	0x06
	.zero		1


	//   ....[73]....
        /*0568*/ 	.word	0x00000df0
        /*056c*/ 	.word	0x000000ff
        /*0570*/ 	.word	0x00000248
        /*0574*/ 	.short	0x0100
        /*0576*/ 	.byte	0x06
	.zero		1


	//   ....[74]....
        /*0578*/ 	.word	0x00000f40
        /*057c*/ 	.word	0x000000ff
        /*0580*/ 	.word	0x00000250
        /*0584*/ 	.short	0x0100
        /*0586*/ 	.byte	0x04
	.zero		1


	//   ....[75]....
        /*0588*/ 	.word	0x00000f50
        /*058c*/ 	.word	0x000000ff
        /*0590*/ 	.word	0x00000260
        /*0594*/ 	.short	0x0100
        /*0596*/ 	.byte	0x04
	.zero		1


	//   ....[76]....
        /*0598*/ 	.word	0x00000f60
        /*059c*/ 	.word	0x000000ff
        /*05a0*/ 	.word	0x00000258
        /*05a4*/ 	.short	0x0100
        /*05a6*/ 	.byte	0x04
	.zero		1


	//   ....[77]....
        /*05a8*/ 	.word	0x00000f70
        /*05ac*/ 	.word	0x000000ff
        /*05b0*/ 	.word	0x00000268
        /*05b4*/ 	.short	0x0100
        /*05b6*/ 	.byte	0x04
	.zero		1


	//   ....[78]....
        /*05b8*/ 	.word	0x000018f0
        /*05bc*/ 	.word	0x000000ff
        /*05c0*/ 	.word	0x00000110
        /*05c4*/ 	.short	0x010a
        /*05c6*/ 	.byte	0x04
	.zero		1


	//   ....[79]....
        /*05c8*/ 	.word	0x00001c00
        /*05cc*/ 	.word	0x000000ff
        /*05d0*/ 	.word	0x00000110
        /*05d4*/ 	.short	0x010a
        /*05d6*/ 	.byte	0x09
	.zero		1


	//   ....[80]....
        /*05d8*/ 	.word	0x00001d70
        /*05dc*/ 	.word	0x000000ff
        /*05e0*/ 	.word	0x00000110
        /*05e4*/ 	.short	0x010a
        /*05e6*/ 	.byte	0x08
	.zero		1


	//   ....[81]....
        /*05e8*/ 	.word	0x00001f90
        /*05ec*/ 	.word	0x000000ff
        /*05f0*/ 	.word	0x00000238
        /*05f4*/ 	.short	0x0101
        /*05f6*/ 	.byte	0x1e
	.zero		1


	//   ....[82]....
        /*05f8*/ 	.word	0x00001fc0
        /*05fc*/ 	.word	0x000000ff
        /*0600*/ 	.word	0x00000110
        /*0604*/ 	.short	0x010a
        /*0606*/ 	.byte	0x04
	.zero		1


	//   ....[83]....
        /*0608*/ 	.word	0x000022a0
        /*060c*/ 	.word	0x000000ff
        /*0610*/ 	.word	0x00000110
        /*0614*/ 	.short	0x010a
        /*0616*/ 	.byte	0x09
	.zero		1


	//   ....[84]....
        /*0618*/ 	.word	0x00002410
        /*061c*/ 	.word	0x000000ff
        /*0620*/ 	.word	0x00000110
        /*0624*/ 	.short	0x010a
        /*0626*/ 	.byte	0x08
	.zero		1


	//   ....[85]....
        /*0628*/ 	.word	0x00002640
        /*062c*/ 	.word	0x000000ff
        /*0630*/ 	.word	0x00000240
        /*0634*/ 	.short	0x010a
        /*0636*/ 	.byte	0x1e
	.zero		1


	//   ....[86]....
        /*0638*/ 	.word	0x00002700
        /*063c*/ 	.word	0x000000ff
        /*0640*/ 	.word	0x00000000
        /*0644*/ 	.short	0x0101
        /*0646*/ 	.byte	0x04
	.zero		1


	//   ....[87]....
        /*0648*/ 	.word	0x00002d00
        /*064c*/ 	.word	0x000000ff
        /*0650*/ 	.word	0x00000000
        /*0654*/ 	.short	0x010a
        /*0656*/ 	.byte	0x04
	.zero		1


	//   ....[88]....
        /*0658*/ 	.word	0x00002da0
        /*065c*/ 	.word	0x000000ff
        /*0660*/ 	.word	0x00000000
        /*0664*/ 	.short	0x010a
        /*0666*/ 	.byte	0x05
	.zero		1


	//   ....[89]....
        /*0668*/ 	.word	0x00002e40
        /*066c*/ 	.word	0x000000ff
        /*0670*/ 	.word	0x00000000
        /*0674*/ 	.short	0x010a
        /*0676*/ 	.byte	0x05
	.zero		1


	//   ....[90]....
        /*0678*/ 	.word	0x00002ee0
        /*067c*/ 	.word	0x000000ff
        /*0680*/ 	.word	0x00000000
        /*0684*/ 	.short	0x010a
        /*0686*/ 	.byte	0x05
	.zero		1


	//   ....[91]....
        /*0688*/ 	.word	0x00002f80
        /*068c*/ 	.word	0x000000ff
        /*0690*/ 	.word	0x00000000
        /*0694*/ 	.short	0x010a
        /*0696*/ 	.byte	0x05
	.zero		1


	//   ....[92]....
        /*0698*/ 	.word	0x00003020
        /*069c*/ 	.word	0x000000ff
        /*06a0*/ 	.word	0x00000000
        /*06a4*/ 	.short	0x010a
        /*06a6*/ 	.byte	0x05
	.zero		1


	//   ....[93]....
        /*06a8*/ 	.word	0x000030c0
        /*06ac*/ 	.word	0x000000ff
        /*06b0*/ 	.word	0x00000000
        /*06b4*/ 	.short	0x010a
        /*06b6*/ 	.byte	0x05
	.zero		1


	//   ....[94]....
        /*06b8*/ 	.word	0x00003160
        /*06bc*/ 	.word	0x000000ff
        /*06c0*/ 	.word	0x00000000
        /*06c4*/ 	.short	0x010a
        /*06c6*/ 	.byte	0x05
	.zero		1


	//   ....[95]....
        /*06c8*/ 	.word	0x00003200
        /*06cc*/ 	.word	0x000000ff
        /*06d0*/ 	.word	0x00000000
        /*06d4*/ 	.short	0x010a
        /*06d6*/ 	.byte	0x05
	.zero		1


	//   ....[96]....
        /*06d8*/ 	.word	0x000032a0
        /*06dc*/ 	.word	0x000000ff
        /*06e0*/ 	.word	0x00000000
        /*06e4*/ 	.short	0x010a
        /*06e6*/ 	.byte	0x05
	.zero		1


	//   ....[97]....
        /*06e8*/ 	.word	0x00003340
        /*06ec*/ 	.word	0x000000ff
        /*06f0*/ 	.word	0x00000000
        /*06f4*/ 	.short	0x010a
        /*06f6*/ 	.byte	0x05
	.zero		1


	//   ....[98]....
        /*06f8*/ 	.word	0x000033e0
        /*06fc*/ 	.word	0x000000ff
        /*0700*/ 	.word	0x00000000
        /*0704*/ 	.short	0x010a
        /*0706*/ 	.byte	0x05
	.zero		1


	//   ....[99]....
        /*0708*/ 	.word	0x00003480
        /*070c*/ 	.word	0x000000ff
        /*0710*/ 	.word	0x00000000
        /*0714*/ 	.short	0x010a
        /*0716*/ 	.byte	0x05
	.zero		1


	//   ....[100]....
        /*0718*/ 	.word	0x00003520
        /*071c*/ 	.word	0x000000ff
        /*0720*/ 	.word	0x00000000
        /*0724*/ 	.short	0x010a
        /*0726*/ 	.byte	0x05
	.zero		1


	//   ....[101]....
        /*0728*/ 	.word	0x000035c0
        /*072c*/ 	.word	0x000000ff
        /*0730*/ 	.word	0x00000000
        /*0734*/ 	.short	0x010a
        /*0736*/ 	.byte	0x05
	.zero		1


	//   ....[102]....
        /*0738*/ 	.word	0x00003660
        /*073c*/ 	.word	0x000000ff
        /*0740*/ 	.word	0x00000000
        /*0744*/ 	.short	0x010a
        /*0746*/ 	.byte	0x05
	.zero		1


	//   ....[103]....
        /*0748*/ 	.word	0x00003700
        /*074c*/ 	.word	0x000000ff
        /*0750*/ 	.word	0x00000000
        /*0754*/ 	.short	0x010a
        /*0756*/ 	.byte	0x05
	.zero		1


	//   ....[104]....
        /*0758*/ 	.word	0x000037a0
        /*075c*/ 	.word	0x000000ff
        /*0760*/ 	.word	0x00000000
        /*0764*/ 	.short	0x010a
        /*0766*/ 	.byte	0x05
	.zero		1


	//   ....[105]....
        /*0768*/ 	.word	0x00003840
        /*076c*/ 	.word	0x000000ff
        /*0770*/ 	.word	0x00000000
        /*0774*/ 	.short	0x010a
        /*0776*/ 	.byte	0x05
	.zero		1


	//   ....[106]....
        /*0778*/ 	.word	0x000038e0
        /*077c*/ 	.word	0x000000ff
        /*0780*/ 	.word	0x00000000
        /*0784*/ 	.short	0x010a
        /*0786*/ 	.byte	0x05
	.zero		1


	//   ....[107]....
        /*0788*/ 	.word	0x00003980
        /*078c*/ 	.word	0x000000ff
        /*0790*/ 	.word	0x00000000
        /*0794*/ 	.short	0x010a
        /*0796*/ 	.byte	0x05
	.zero		1


	//   ....[108]....
        /*0798*/ 	.word	0x00003a20
        /*079c*/ 	.word	0x000000ff
        /*07a0*/ 	.word	0x00000000
        /*07a4*/ 	.short	0x010a
        /*07a6*/ 	.byte	0x05
	.zero		1


	//   ....[109]....
        /*07a8*/ 	.word	0x00003ac0
        /*07ac*/ 	.word	0x000000ff
        /*07b0*/ 	.word	0x00000000
        /*07b4*/ 	.short	0x010a
        /*07b6*/ 	.byte	0x05
	.zero		1


	//   ....[110]....
        /*07b8*/ 	.word	0x00003b60
        /*07bc*/ 	.word	0x000000ff
        /*07c0*/ 	.word	0x00000000
        /*07c4*/ 	.short	0x010a
        /*07c6*/ 	.byte	0x05
	.zero		1


	//   ....[111]....
        /*07c8*/ 	.word	0x00003c00
        /*07cc*/ 	.word	0x000000ff
        /*07d0*/ 	.word	0x00000000
        /*07d4*/ 	.short	0x010a
        /*07d6*/ 	.byte	0x05
	.zero		1


	//   ....[112]....
        /*07d8*/ 	.word	0x00003ca0
        /*07dc*/ 	.word	0x000000ff
        /*07e0*/ 	.word	0x00000000
        /*07e4*/ 	.short	0x010a
        /*07e6*/ 	.byte	0x05
	.zero		1


	//   ....[113]....
        /*07e8*/ 	.word	0x00003d40
        /*07ec*/ 	.word	0x000000ff
        /*07f0*/ 	.word	0x00000000
        /*07f4*/ 	.short	0x010a
        /*07f6*/ 	.byte	0x05
	.zero		1


	//   ....[114]....
        /*07f8*/ 	.word	0x00003de0
        /*07fc*/ 	.word	0x000000ff
        /*0800*/ 	.word	0x00000000
        /*0804*/ 	.short	0x010a
        /*0806*/ 	.byte	0x05
	.zero		1


	//   ....[115]....
        /*0808*/ 	.word	0x00003e80
        /*080c*/ 	.word	0x000000ff
        /*0810*/ 	.word	0x00000000
        /*0814*/ 	.short	0x010a
        /*0816*/ 	.byte	0x05
	.zero		1


	//   ....[116]....
        /*0818*/ 	.word	0x00003f20
        /*081c*/ 	.word	0x000000ff
        /*0820*/ 	.word	0x00000000
        /*0824*/ 	.short	0x010a
        /*0826*/ 	.byte	0x05
	.zero		1


	//   ....[117]....
        /*0828*/ 	.word	0x00003fc0
        /*082c*/ 	.word	0x000000ff
        /*0830*/ 	.word	0x00000000
        /*0834*/ 	.short	0x010a
        /*0836*/ 	.byte	0x05
	.zero		1


	//   ....[118]....
        /*0838*/ 	.word	0x00004060
        /*083c*/ 	.word	0x000000ff
        /*0840*/ 	.word	0x00000000
        /*0844*/ 	.short	0x010a
        /*0846*/ 	.byte	0x05
	.zero		1


	//   ....[119]....
        /*0848*/ 	.word	0x00004100
        /*084c*/ 	.word	0x000000ff
        /*0850*/ 	.word	0x00000000
        /*0854*/ 	.short	0x010a
        /*0856*/ 	.byte	0x05
	.zero		1


	//   ....[120]....
        /*0858*/ 	.word	0x000041b0
        /*085c*/ 	.word	0x00000000
        /*0860*/ 	.word	0x00000000
        /*0864*/ 	.short	0x010a
        /*0866*/ 	.byte	0xff
	.zero		1


	//   ....[121]....
        /*0868*/ 	.word	0x00004300
        /*086c*/ 	.word	0x000000ff
        /*0870*/ 	.word	0x00000248
        /*0874*/ 	.short	0x010a
        /*0876*/ 	.byte	0x04
	.zero		1


	//   ....[122]....
        /*0878*/ 	.word	0x000043a0
        /*087c*/ 	.word	0x000000ff
        /*0880*/ 	.word	0x00000240
        /*0884*/ 	.short	0x010a
        /*0886*/ 	.byte	0x04
	.zero		1


	//   ....[123]....
        /*0888*/ 	.word	0x00004440
        /*088c*/ 	.word	0x000000ff
        /*0890*/ 	.word	0x00000000
        /*0894*/ 	.short	0x0101
        /*0896*/ 	.byte	0x05
	.zero		1


	//   ....[124]....
        /*0898*/ 	.word	0x00004480
        /*089c*/ 	.word	0x000000ff
        /*08a0*/ 	.word	0x00000248
        /*08a4*/ 	.short	0x0106
        /*08a6*/ 	.byte	0x04
	.zero		1


	//   ....[125]....
        /*08a8*/ 	.word	0x000044c0
        /*08ac*/ 	.word	0x00000000
        /*08b0*/ 	.word	0x00000248
        /*08b4*/ 	.short	0x010a
        /*08b6*/ 	.byte	0xff
	.zero		1


	//   ....[126]....
        /*08b8*/ 	.word	0x000049d0
        /*08bc*/ 	.word	0x000000ff
        /*08c0*/ 	.word	0x00000240
        /*08c4*/ 	.short	0x010a
        /*08c6*/ 	.byte	0x0e
	.zero		1


	//   ....[127]....
        /*08c8*/ 	.word	0x00004a80
        /*08cc*/ 	.word	0x000000ff
        /*08d0*/ 	.word	0x00000000
        /*08d4*/ 	.short	0x0101
        /*08d6*/ 	.byte	0x13
	.zero		1


	//   ....[128]....
        /*08d8*/ 	.word	0x00004a90
        /*08dc*/ 	.word	0x000000ff
        /*08e0*/ 	.word	0x00000260
        /*08e4*/ 	.short	0x010a
        /*08e6*/ 	.byte	0x12
	.zero		1


	//   ....[129]....
        /*08e8*/ 	.word	0x00004b50
        /*08ec*/ 	.word	0x000000ff
        /*08f0*/ 	.word	0x00000000
        /*08f4*/ 	.short	0x010a
        /*08f6*/ 	.byte	0x04
	.zero		1


	//   ....[130]....
        /*08f8*/ 	.word	0x00004b90
        /*08fc*/ 	.word	0x000000ff
        /*0900*/ 	.word	0x00000000
        /*0904*/ 	.short	0x010a
        /*0906*/ 	.byte	0x05
	.zero		1


	//   ....[131]....
        /*0908*/ 	.word	0x00004cb0
        /*090c*/ 	.word	0x000000ff
        /*0910*/ 	.word	0x00000000
        /*0914*/ 	.short	0x010a
        /*0916*/ 	.byte	0x04
	.zero		1


	//   ....[132]....
        /*0918*/ 	.word	0x00004e90
        /*091c*/ 	.word	0x000000ff
        /*0920*/ 	.word	0x00000000
        /*0924*/ 	.short	0x010a
        /*0926*/ 	.byte	0x04
	.zero		1


	//   ....[133]....
        /*0928*/ 	.word	0x00004f20
        /*092c*/ 	.word	0x000000ff
        /*0930*/ 	.word	0x00000000
        /*0934*/ 	.short	0x010a
        /*0936*/ 	.byte	0x04
	.zero		1


	//   ....[134]....
        /*0938*/ 	.word	0x00005420
        /*093c*/ 	.word	0x000000ff
        /*0940*/ 	.word	0x00000240
        /*0944*/ 	.short	0x010a
        /*0946*/ 	.byte	0x1c
	.zero		1


	//   ....[135]....
        /*0948*/ 	.word	0x000054c0
        /*094c*/ 	.word	0x000000ff
        /*0950*/ 	.word	0x00000000
        /*0954*/ 	.short	0x0101
        /*0956*/ 	.byte	0x25
	.zero		1


	//   ....[136]....
        /*0958*/ 	.word	0x000059f0
        /*095c*/ 	.word	0x000000ff
        /*0960*/ 	.word	0x00000238
        /*0964*/ 	.short	0x010a
        /*0966*/ 	.byte	0x1c
	.zero		1


	//   ....[137]....
        /*0968*/ 	.word	0x00005b60
        /*096c*/ 	.word	0x000000ff
        /*0970*/ 	.word	0x00000228
        /*0974*/ 	.short	0x010a
        /*0976*/ 	.byte	0x1c
	.zero		1


	//   ....[138]....
        /*0978*/ 	.word	0x00005ec0
        /*097c*/ 	.word	0x000000ff
        /*0980*/ 	.word	0x00000220
        /*0984*/ 	.short	0x010b
        /*0986*/ 	.byte	0x1c
	.zero		1


	//   ....[139]....
        /*0988*/ 	.word	0x00005ed0
        /*098c*/ 	.word	0x000000ff
        /*0990*/ 	.word	0x00000000
        /*0994*/ 	.short	0x0101
        /*0996*/ 	.byte	0x26
	.zero		1


	//   ....[140]....
        /*0998*/ 	.word	0x00005f10
        /*099c*/ 	.word	0x00000000
        /*09a0*/ 	.word	0x00000228
        /*09a4*/ 	.short	0x010a
        /*09a6*/ 	.byte	0xff
	.zero		1


	//   ....[141]....
        /*09a8*/ 	.word	0x00006240
        /*09ac*/ 	.word	0x000000ff
        /*09b0*/ 	.word	0x00000240
        /*09b4*/ 	.short	0x010a
        /*09b6*/ 	.byte	0x2b
	.zero		1


	//   ....[142]....
        /*09b8*/ 	.word	0x00006310
        /*09bc*/ 	.word	0x000000ff
        /*09c0*/ 	.word	0x00000000
        /*09c4*/ 	.short	0x0101
        /*09c6*/ 	.byte	0x04
	.zero		1


	//   ....[143]....
        /*09c8*/ 	.word	0x00006e60
        /*09cc*/ 	.word	0x000000ff
        /*09d0*/ 	.word	0x00000220
        /*09d4*/ 	.short	0x010a
        /*09d6*/ 	.byte	0x2b
	.zero		1


	//   ....[144]....
        /*09d8*/ 	.word	0x00006e80
        /*09dc*/ 	.word	0x00000016
        /*09e0*/ 	.word	0x00000250
        /*09e4*/ 	.short	0x010a
        /*09e6*/ 	.byte	0xff
	.zero		1


	//   ....[145]....
        /*09e8*/ 	.word	0x00007010
        /*09ec*/ 	.word	0x000000ff
        /*09f0*/ 	.word	0x00000220
        /*09f4*/ 	.short	0x010a
        /*09f6*/ 	.byte	0x2b
	.zero		1


	//   ....[146]....
        /*09f8*/ 	.word	0x00007120
        /*09fc*/ 	.word	0x000000ff
        /*0a00*/ 	.word	0x00000000
        /*0a04*/ 	.short	0x0101
        /*0a06*/ 	.byte	0x04
	.zero		1


	//   ....[147]....
        /*0a08*/ 	.word	0x00007180
        /*0a0c*/ 	.word	0x00000016
        /*0a10*/ 	.word	0x00000250
        /*0a14*/ 	.short	0x010a
        /*0a16*/ 	.byte	0xff
	.zero		1


	//   ....[148]....
        /*0a18*/ 	.word	0x000078c0
        /*0a1c*/ 	.word	0x000000ff
        /*0a20*/ 	.word	0x00000000
        /*0a24*/ 	.short	0x0101
        /*0a26*/ 	.byte	0x04
	.zero		1


	//   ....[149]....
        /*0a28*/ 	.word	0x00008750
        /*0a2c*/ 	.word	0x00000000
        /*0a30*/ 	.word	0x00000110
        /*0a34*/ 	.short	0x010a
        /*0a36*/ 	.byte	0xff
	.zero		1


	//   ....[150]....
        /*0a38*/ 	.word	0x000087b0
        /*0a3c*/ 	.word	0x00000000
        /*0a40*/ 	.word	0x00000110
        /*0a44*/ 	.short	0x010a
        /*0a46*/ 	.byte	0xff
	.zero		1


	//   ....[151]....
        /*0a48*/ 	.word	0x00008810
        /*0a4c*/ 	.word	0x00000000
        /*0a50*/ 	.word	0x00000240
        /*0a54*/ 	.short	0x010a
        /*0a56*/ 	.byte	0xff
	.zero		1


	//   ....[152]....
        /*0a58*/ 	.word	0x00008870
        /*0a5c*/ 	.word	0x00000000
        /*0a60*/ 	.word	0x00000000
        /*0a64*/ 	.short	0x010a
        /*0a66*/ 	.byte	0xff
	.zero		1


	//   ....[153]....
        /*0a68*/ 	.word	0x000088d0
        /*0a6c*/ 	.word	0x00000000
        /*0a70*/ 	.word	0x00000000
        /*0a74*/ 	.short	0x010a
        /*0a76*/ 	.byte	0xff
	.zero		1


	//   ....[154]....
        /*0a78*/ 	.word	0x00008930
        /*0a7c*/ 	.word	0x00000000
        /*0a80*/ 	.word	0x00000000
        /*0a84*/ 	.short	0x010a
        /*0a86*/ 	.byte	0xff
	.zero		1


	//   ....[155]....
        /*0a88*/ 	.word	0x00008990
        /*0a8c*/ 	.word	0x00000000
        /*0a90*/ 	.word	0x00000000
        /*0a94*/ 	.short	0x010a
        /*0a96*/ 	.byte	0xff
	.zero		1


	//   ....[156]....
        /*0a98*/ 	.word	0x000089f0
        /*0a9c*/ 	.word	0x00000000
        /*0aa0*/ 	.word	0x00000000
        /*0aa4*/ 	.short	0x010a
        /*0aa6*/ 	.byte	0xff
	.zero		1


	//   ....[157]....
        /*0aa8*/ 	.word	0x00008a50
        /*0aac*/ 	.word	0x00000000
        /*0ab0*/ 	.word	0x00000000
        /*0ab4*/ 	.short	0x010a
        /*0ab6*/ 	.byte	0xff
	.zero		1


	//   ....[158]....
        /*0ab8*/ 	.word	0x00008ab0
        /*0abc*/ 	.word	0x00000000
        /*0ac0*/ 	.word	0x00000000
        /*0ac4*/ 	.short	0x010a
        /*0ac6*/ 	.byte	0xff
	.zero		1


	//   ....[159]....
        /*0ac8*/ 	.word	0x00008b10
        /*0acc*/ 	.word	0x00000000
        /*0ad0*/ 	.word	0x00000000
        /*0ad4*/ 	.short	0x010a
        /*0ad6*/ 	.byte	0xff
	.zero		1


	//   ....[160]....
        /*0ad8*/ 	.word	0x00008b70
        /*0adc*/ 	.word	0x00000000
        /*0ae0*/ 	.word	0x00000000
        /*0ae4*/ 	.short	0x010a
        /*0ae6*/ 	.byte	0xff
	.zero		1


	//   ....[161]....
        /*0ae8*/ 	.word	0x00008bd0
        /*0aec*/ 	.word	0x00000000
        /*0af0*/ 	.word	0x00000000
        /*0af4*/ 	.short	0x010a
        /*0af6*/ 	.byte	0xff
	.zero		1


	//   ....[162]....
        /*0af8*/ 	.word	0x00008c30
        /*0afc*/ 	.word	0x00000000
        /*0b00*/ 	.word	0x00000000
        /*0b04*/ 	.short	0x010a
        /*0b06*/ 	.byte	0xff
	.zero		1


	//   ....[163]....
        /*0b08*/ 	.word	0x00008c90
        /*0b0c*/ 	.word	0x00000000
        /*0b10*/ 	.word	0x00000000
        /*0b14*/ 	.short	0x010a
        /*0b16*/ 	.byte	0xff
	.zero		1


	//   ....[164]....
        /*0b18*/ 	.word	0x00008cf0
        /*0b1c*/ 	.word	0x00000000
        /*0b20*/ 	.word	0x00000000
        /*0b24*/ 	.short	0x010a
        /*0b26*/ 	.byte	0xff
	.zero		1


	//   ....[165]....
        /*0b28*/ 	.word	0x00008d50
        /*0b2c*/ 	.word	0x00000000
        /*0b30*/ 	.word	0x00000000
        /*0b34*/ 	.short	0x010a
        /*0b36*/ 	.byte	0xff
	.zero		1


	//   ....[166]....
        /*0b38*/ 	.word	0x00008db0
        /*0b3c*/ 	.word	0x00000000
        /*0b40*/ 	.word	0x00000000
        /*0b44*/ 	.short	0x010a
        /*0b46*/ 	.byte	0xff
	.zero		1


	//   ....[167]....
        /*0b48*/ 	.word	0x00008e10
        /*0b4c*/ 	.word	0x00000000
        /*0b50*/ 	.word	0x00000000
        /*0b54*/ 	.short	0x010a
        /*0b56*/ 	.byte	0xff
	.zero		1


	//   ....[168]....
        /*0b58*/ 	.word	0x00008e70
        /*0b5c*/ 	.word	0x00000000
        /*0b60*/ 	.word	0x00000000
        /*0b64*/ 	.short	0x010a
        /*0b66*/ 	.byte	0xff
	.zero		1


	//   ....[169]....
        /*0b68*/ 	.word	0x00008ed0
        /*0b6c*/ 	.word	0x00000000
        /*0b70*/ 	.word	0x00000000
        /*0b74*/ 	.short	0x010a
        /*0b76*/ 	.byte	0xff
	.zero		1


	//   ....[170]....
        /*0b78*/ 	.word	0x00008f30
        /*0b7c*/ 	.word	0x00000000
        /*0b80*/ 	.word	0x00000000
        /*0b84*/ 	.short	0x010a
        /*0b86*/ 	.byte	0xff
	.zero		1


	//   ....[171]....
        /*0b88*/ 	.word	0x00008f90
        /*0b8c*/ 	.word	0x00000000
        /*0b90*/ 	.word	0x00000000
        /*0b94*/ 	.short	0x010a
        /*0b96*/ 	.byte	0xff
	.zero		1


	//   ....[172]....
        /*0b98*/ 	.word	0x00008ff0
        /*0b9c*/ 	.word	0x00000000
        /*0ba0*/ 	.word	0x00000000
        /*0ba4*/ 	.short	0x010a
        /*0ba6*/ 	.byte	0xff
	.zero		1


	//   ....[173]....
        /*0ba8*/ 	.word	0x00009050
        /*0bac*/ 	.word	0x00000000
        /*0bb0*/ 	.word	0x00000000
        /*0bb4*/ 	.short	0x010a
        /*0bb6*/ 	.byte	0xff
	.zero		1


	//   ....[174]....
        /*0bb8*/ 	.word	0x000090b0
        /*0bbc*/ 	.word	0x00000000
        /*0bc0*/ 	.word	0x00000000
        /*0bc4*/ 	.short	0x010a
        /*0bc6*/ 	.byte	0xff
	.zero		1


	//   ....[175]....
        /*0bc8*/ 	.word	0x00009110
        /*0bcc*/ 	.word	0x00000000
        /*0bd0*/ 	.word	0x00000000
        /*0bd4*/ 	.short	0x010a
        /*0bd6*/ 	.byte	0xff
	.zero		1


	//   ....[176]....
        /*0bd8*/ 	.word	0x00009170
        /*0bdc*/ 	.word	0x00000000
        /*0be0*/ 	.word	0x00000000
        /*0be4*/ 	.short	0x010a
        /*0be6*/ 	.byte	0xff
	.zero		1


	//   ....[177]....
        /*0be8*/ 	.word	0x000091d0
        /*0bec*/ 	.word	0x00000000
        /*0bf0*/ 	.word	0x00000000
        /*0bf4*/ 	.short	0x010a
        /*0bf6*/ 	.byte	0xff
	.zero		1


	//   ....[178]....
        /*0bf8*/ 	.word	0x00009230
        /*0bfc*/ 	.word	0x00000000
        /*0c00*/ 	.word	0x00000000
        /*0c04*/ 	.short	0x010a
        /*0c06*/ 	.byte	0xff
	.zero		1


	//   ....[179]....
        /*0c08*/ 	.word	0x00009290
        /*0c0c*/ 	.word	0x00000000
        /*0c10*/ 	.word	0x00000000
        /*0c14*/ 	.short	0x010a
        /*0c16*/ 	.byte	0xff
	.zero		1


	//   ....[180]....
        /*0c18*/ 	.word	0x000092f0
        /*0c1c*/ 	.word	0x00000000
        /*0c20*/ 	.word	0x00000000
        /*0c24*/ 	.short	0x010a
        /*0c26*/ 	.byte	0xff
	.zero		1


	//   ....[181]....
        /*0c28*/ 	.word	0x00009350
        /*0c2c*/ 	.word	0x00000000
        /*0c30*/ 	.word	0x00000000
        /*0c34*/ 	.short	0x010a
        /*0c36*/ 	.byte	0xff
	.zero		1


	//   ....[182]....
        /*0c38*/ 	.word	0x000093b0
        /*0c3c*/ 	.word	0x00000000
        /*0c40*/ 	.word	0x00000000
        /*0c44*/ 	.short	0x010a
        /*0c46*/ 	.byte	0xff
	.zero		1


	//   ....[183]....
        /*0c48*/ 	.word	0x00009410
        /*0c4c*/ 	.word	0x00000000
        /*0c50*/ 	.word	0x00000000
        /*0c54*/ 	.short	0x010a
        /*0c56*/ 	.byte	0xff
	.zero		1


	//   ....[184]....
        /*0c58*/ 	.word	0x00009470
        /*0c5c*/ 	.word	0x00000000
        /*0c60*/ 	.word	0x00000000
        /*0c64*/ 	.short	0x010a
        /*0c66*/ 	.byte	0xff
	.zero		1


	//   ....[185]....
        /*0c68*/ 	.word	0x000094d0
        /*0c6c*/ 	.word	0x00000004
        /*0c70*/ 	.word	0x00000248
        /*0c74*/ 	.short	0x010a
        /*0c76*/ 	.byte	0xff
	.zero		1


	//   ....[186]....
        /*0c78*/ 	.word	0x00009530
        /*0c7c*/ 	.word	0x00000004
        /*0c80*/ 	.word	0x00000240
        /*0c84*/ 	.short	0x010a
        /*0c86*/ 	.byte	0xff
	.zero		1


	//   ....[187]....
        /*0c88*/ 	.word	0x00009590
        /*0c8c*/ 	.word	0x00000000
        /*0c90*/ 	.word	0x00000240
        /*0c94*/ 	.short	0x010a
        /*0c96*/ 	.byte	0xff
	.zero		1


	//   ....[188]....
        /*0c98*/ 	.word	0x000095f0
        /*0c9c*/ 	.word	0x00000004
        /*0ca0*/ 	.word	0x00000260
        /*0ca4*/ 	.short	0x010a
        /*0ca6*/ 	.byte	0xff
	.zero		1


	//   ....[189]....
        /*0ca8*/ 	.word	0x00009650
        /*0cac*/ 	.word	0x00000000
        /*0cb0*/ 	.word	0x00000000
        /*0cb4*/ 	.short	0x010a
        /*0cb6*/ 	.byte	0xff
	.zero		1


	//   ....[190]....
        /*0cb8*/ 	.word	0x000096b0
        /*0cbc*/ 	.word	0x00000000
        /*0cc0*/ 	.word	0x00000000
        /*0cc4*/ 	.short	0x010a
        /*0cc6*/ 	.byte	0xff
	.zero		1


	//   ....[191]....
        /*0cc8*/ 	.word	0x00009710
        /*0ccc*/ 	.word	0x00000000
        /*0cd0*/ 	.word	0x00000000
        /*0cd4*/ 	.short	0x010a
        /*0cd6*/ 	.byte	0xff
	.zero		1


	//   ....[192]....
        /*0cd8*/ 	.word	0x00009770
        /*0cdc*/ 	.word	0x00000000
        /*0ce0*/ 	.word	0x00000240
        /*0ce4*/ 	.short	0x010a
        /*0ce6*/ 	.byte	0xff
	.zero		1


	//   ....[193]....
        /*0ce8*/ 	.word	0x000097d0
        /*0cec*/ 	.word	0x00000000
        /*0cf0*/ 	.word	0x00000238
        /*0cf4*/ 	.short	0x010a
        /*0cf6*/ 	.byte	0xff
	.zero		1


	//   ....[194]....
        /*0cf8*/ 	.word	0x00009830
        /*0cfc*/ 	.word	0x00000000
        /*0d00*/ 	.word	0x00000228
        /*0d04*/ 	.short	0x010a
        /*0d06*/ 	.byte	0xff
	.zero		1


	//   ....[195]....
        /*0d08*/ 	.word	0x00009890
        /*0d0c*/ 	.word	0x00000000
        /*0d10*/ 	.word	0x00000240
        /*0d14*/ 	.short	0x010a
        /*0d16*/ 	.byte	0xff
	.zero		1


	//   ....[196]....
        /*0d18*/ 	.word	0x000098f0
        /*0d1c*/ 	.word	0x00000003
        /*0d20*/ 	.word	0x00000220
        /*0d24*/ 	.short	0x010a
        /*0d26*/ 	.byte	0xff
	.zero		1


	//   ....[197]....
        /*0d28*/ 	.word	0x00009940
        /*0d2c*/ 	.word	0x00000016
        /*0d30*/ 	.word	0x00000250
        /*0d34*/ 	.short	0x010a
        /*0d36*/ 	.byte	0xff
	.zero		1


	//----- nvinfo : EIATTR_NUM_MBARRIERS
	.align		4
.L_47:
        /*0d38*/ 	.byte	0x03, 0x38
        /*0d3a*/ 	.short	0x004e


	//----- nvinfo : EIATTR_EXIT_INSTR_OFFSETS
	.align		4
        /*0d3c*/ 	.byte	0x04, 0x1c
        /*0d3e*/ 	.short	(.L_49 - .L_48)


	//   ....[0]....
.L_48:
        /*0d40*/ 	.word	0x000041e0


	//   ....[1]....
        /*0d44*/ 	.word	0x00004490


	//   ....[2]....
        /*0d48*/ 	.word	0x000044f0


	//   ....[3]....
        /*0d4c*/ 	.word	0x00005190


	//   ....[4]....
        /*0d50*/ 	.word	0x00005f40


	//   ....[5]....
        /*0d54*/ 	.word	0x00005f80


	//   ....[6]....
        /*0d58*/ 	.word	0x00008730


	//----- nvinfo : EIATTR_MAX_THREADS
	.align		4
.L_49:
        /*0d5c*/ 	.byte	0x04, 0x05
        /*0d5e*/ 	.short	(.L_51 - .L_50)
.L_50:
        /*0d60*/ 	.word	0x00000100
        /*0d64*/ 	.word	0x00000001
        /*0d68*/ 	.word	0x00000001


	//----- nvinfo : EIATTR_CRS_STACK_SIZE
	.align		4
.L_51:
        /*0d6c*/ 	.byte	0x04, 0x1e
        /*0d6e*/ 	.short	(.L_53 - .L_52)
.L_52:
        /*0d70*/ 	.word	0x00000000


	//----- nvinfo : EIATTR_CBANK_PARAM_SIZE
	.align		4
.L_53:
        /*0d74*/ 	.byte	0x03, 0x19
        /*0d76*/ 	.short	0x0900


	//----- nvinfo : EIATTR_PARAM_CBANK
	.align		4
        /*0d78*/ 	.byte	0x04, 0x0a
        /*0d7a*/ 	.short	(.L_55 - .L_54)
	.align		4
.L_54:
        /*0d7c*/ 	.word	index@(.nv.constant0._ZN7cutlass13device_kernelINS_4conv6kernel13ConvUniversalINS1_16ConvProblemShapeILNS1_8OperatorE0ELi3EEENS1_10collective14CollectiveConvINS1_47MainloopSm100TmaUmmaWarpSpecializedImplicitGemmILS5_0ELi34ELi3ELi1ELi2EN4cute5tupleIJNSA_1CILi1EEESD_SD_EEEEENSB_IJNSC_ILi128EEENSC_ILi64EEENSB_IJNSC_ILi32EEEEEEEEENS_12float_e4m3_tESL_NSA_8TiledMMAINSA_8MMA_AtomIJNSA_10MMA_TraitsINSA_19SM100_MMA_F8F6F4_SSEJSL_SL_fSG_SH_NSA_17integral_constantINSA_4UMMA5MajorELSS_0EEEST_NSQ_INSR_7ScaleInELSU_0EEESV_EEEEEENSA_6LayoutISE_NSB_IJNSC_ILi0EEESZ_SZ_EEEEENSB_IJNSA_10UnderscoreES12_S12_EEEEENS7_6detail27Sm100ImplicitGemmTileTraitsINSA_20SM90_TMA_LOAD_IM2COLENSA_14ComposedLayoutINSA_7SwizzleILi1ELi4ELi3EEENSA_18smem_ptr_flag_bitsILi8EEENSY_INSB_IJNSC_ILi8EEESI_EEENSB_IJSI_SD_EEEEEEEvEENS16_INSA_13SM90_TMA_LOADES1H_vEEEENS_8epilogue10collective18CollectiveEpilogueINS1M_23Sm100TmaWarpSpecializedILi1ELi1ELi64ELb0ELb0EEEJSK_NSB_IJNSY_ISG_SD_EENSY_ISH_SD_EEEEESL_NSB_IJNSB_IJllllEEESD_SZ_EEESL_S1V_NS1M_6fusion15FusionCallbacksIS1Q_NS1W_17LinearCombinationISL_fSL_fLNS_15FloatRoundStyleE2EEESK_S1T_JEEENSA_5SM1004TMEM4LOAD26SM100_TMEM_LOAD_32dp32b64xES17_NS18_INS19_ILi2ELi4ELi3EEES1C_NSY_INSB_IJS1D_SH_EEENSB_IJSH_SD_EEEEEEENSA_39AutoVectorizingCopyWithAssumedAlignmentILi128EEENSA_21SM90_TMA_STORE_IM2COLES2A_S2C_S2C_EEEvvEEEEvNT_6ParamsE)
        /*0d80*/ 	.short	0x0380
        /*0d82*/ 	.short	0x0900


	//----- nvinfo : EIATTR_SW_WAR
	.align		4
.L_55:
        /*0d84*/ 	.byte	0x04, 0x36
        /*0d86*/ 	.short	(.L_57 - .L_56)
.L_56:
        /*0d88*/ 	.word	0x00000008
.L_57:


//--------------------- .nv.callgraph             --------------------------
	.section	.nv.callgraph,"",@"SHT_CUDA_CALLGRAPH"
	.align	4
	.sectionentsize	8
	.align		4
        /*0000*/ 	.word	0x00000000
	.align		4
        /*0004*/ 	.word	0xffffffff
	.align		4
        /*0008*/ 	.word	index@(_ZN7cutlass13device_kernelINS_4conv6kernel13ConvUniversalINS1_16ConvProblemShapeILNS1_8OperatorE0ELi3EEENS1_10collective14CollectiveConvINS1_47MainloopSm100TmaUmmaWarpSpecializedImplicitGemmILS5_0ELi34ELi3ELi1ELi2EN4cute5tupleIJNSA_1CILi1EEESD_SD_EEEEENSB_IJNSC_ILi128EEENSC_ILi64EEENSB_IJNSC_ILi32EEEEEEEEENS_12float_e4m3_tESL_NSA_8TiledMMAINSA_8MMA_AtomIJNSA_10MMA_TraitsINSA_19SM100_MMA_F8F6F4_SSEJSL_SL_fSG_SH_NSA_17integral_constantINSA_4UMMA5MajorELSS_0EEEST_NSQ_INSR_7ScaleInELSU_0EEESV_EEEEEENSA_6LayoutISE_NSB_IJNSC_ILi0EEESZ_SZ_EEEEENSB_IJNSA_10UnderscoreES12_S12_EEEEENS7_6detail27Sm100ImplicitGemmTileTraitsINSA_20SM90_TMA_LOAD_IM2COLENSA_14ComposedLayoutINSA_7SwizzleILi1ELi4ELi3EEENSA_18smem_ptr_flag_bitsILi8EEENSY_INSB_IJNSC_ILi8EEESI_EEENSB_IJSI_SD_EEEEEEEvEENS16_INSA_13SM90_TMA_LOADES1H_vEEEENS_8epilogue10collective18CollectiveEpilogueINS1M_23Sm100TmaWarpSpecializedILi1ELi1ELi64ELb0ELb0EEEJSK_NSB_IJNSY_ISG_SD_EENSY_ISH_SD_EEEEESL_NSB_IJNSB_IJllllEEESD_SZ_EEESL_S1V_NS1M_6fusion15FusionCallbacksIS1Q_NS1W_17LinearCombinationISL_fSL_fLNS_15FloatRoundStyleE2EEESK_S1T_JEEENSA_5SM1004TMEM4LOAD26SM100_TMEM_LOAD_32dp32b64xES17_NS18_INS19_ILi2ELi4ELi3EEES1C_NSY_INSB_IJS1D_SH_EEENSB_IJSH_SD_EEEEEEENSA_39AutoVectorizingCopyWithAssumedAlignmentILi128EEENSA_21SM90_TMA_STORE_IM2COLES2A_S2C_S2C_EEEvvEEEEvNT_6ParamsE)
	.align		4
        /*000c*/ 	.word	index@(__assertfail)
	.align		4
        /*0010*/ 	.word	0x00000000
	.align		4
        /*0014*/ 	.word	0xfffffffe
	.align		4
        /*0018*/ 	.word	0x00000000
	.align		4
        /*001c*/ 	.word	0xfffffffd
	.align		4
        /*0020*/ 	.word	0x00000000
	.align		4
        /*0024*/ 	.word	0xfffffffc


//--------------------- .nv.constant4             --------------------------
	.section	.nv.constant4,"a",@progbits
	.align	8
	.align		8
.nv.constant4:
        /*0000*/ 	.dword	__assertfail
	.align		8
        /*0008*/ 	.dword	__unnamed_1
	.align		8
        /*0010*/ 	.dword	__unnamed_2
	.align		8
        /*0018*/ 	.dword	_ZN39_INTERNAL_51a2522c_4_k_cu_5db9ba92_30644cuda3std3__45__cpo5beginE
	.align		8
        /*0020*/ 	.dword	_ZN39_INTERNAL_51a2522c_4_k_cu_5db9ba92_30644cuda3std3__45__cpo3endE
	.align		8
        /*0028*/ 	.dword	_ZN39_INTERNAL_51a2522c_4_k_cu_5db9ba92_30644cuda3std3__45__cpo6cbeginE
	.align		8
        /*0030*/ 	.dword	_ZN39_INTERNAL_51a2522c_4_k_cu_5db9ba92_30644cuda3std3__45__cpo4cendE
	.align		8
        /*0038*/ 	.dword	_ZN39_INTERNAL_51a2522c_4_k_cu_5db9ba92_30644cuda3std3__441_GLOBAL__N__51a2522c_4_k_cu_5db9ba92_30646ignoreE
	.align		8
        /*0040*/ 	.dword	_ZN39_INTERNAL_51a2522c_4_k_cu_5db9ba92_30644cuda3std3__419piecewise_constructE
	.align		8
        /*0048*/ 	.dword	_ZN39_INTERNAL_51a2522c_4_k_cu_5db9ba92_30644cuda3std3__48in_placeE
	.align		8
        /*0050*/ 	.dword	_ZN39_INTERNAL_51a2522c_4_k_cu_5db9ba92_30644cuda3std6ranges3__45__cpo4swapE
	.align		8
        /*0058*/ 	.dword	_ZN39_INTERNAL_51a2522c_4_k_cu_5db9ba92_30644cuda3std6ranges3__45__cpo9iter_moveE
	.align		8
        /*0060*/ 	.dword	_ZN39_INTERNAL_51a2522c_4_k_cu_5db9ba92_30644cute7productE
	.align		8
        /*0068*/ 	.dword	_ZN39_INTERNAL_51a2522c_4_k_cu_5db9ba92_30644cute1_E
	.align		8
        /*0070*/ 	.dword	$str$27
	.align		8
        /*0078*/ 	.dword	$str$28
	.align		8
        /*0080*/ 	.dword	$str$29
	.align		8
        /*0088*/ 	.dword	$str$30


//--------------------- .text._ZN7cutlass13device_kernelINS_4conv6kernel13ConvUniversalINS1_16ConvProblemShapeILNS1_8OperatorE0ELi3EEENS1_10collective14CollectiveConvINS1_47MainloopSm100TmaUmmaWarpSpecializedImplicitGemmILS5_0ELi34ELi3ELi1ELi2EN4cute5tupleIJNSA_1CILi1EEESD_SD_EEEEENSB_IJNSC_ILi128EEENSC_ILi64EEENSB_IJNSC_ILi32EEEEEEEEENS_12float_e4m3_tESL_NSA_8TiledMMAINSA_8MMA_AtomIJNSA_10MMA_TraitsINSA_19SM100_MMA_F8F6F4_SSEJSL_SL_fSG_SH_NSA_17integral_constantINSA_4UMMA5MajorELSS_0EEEST_NSQ_INSR_7ScaleInELSU_0EEESV_EEEEEENSA_6LayoutISE_NSB_IJNSC_ILi0EEESZ_SZ_EEEEENSB_IJNSA_10UnderscoreES12_S12_EEEEENS7_6detail27Sm100ImplicitGemmTileTraitsINSA_20SM90_TMA_LOAD_IM2COLENSA_14ComposedLayoutINSA_7SwizzleILi1ELi4ELi3EEENSA_18smem_ptr_flag_bitsILi8EEENSY_INSB_IJNSC_ILi8EEESI_EEENSB_IJSI_SD_EEEEEEEvEENS16_INSA_13SM90_TMA_LOADES1H_vEEEENS_8epilogue10collective18CollectiveEpilogueINS1M_23Sm100TmaWarpSpecializedILi1ELi1ELi64ELb0ELb0EEEJSK_NSB_IJNSY_ISG_SD_EENSY_ISH_SD_EEEEESL_NSB_IJNSB_IJllllEEESD_SZ_EEESL_S1V_NS1M_6fusion15FusionCallbacksIS1Q_NS1W_17LinearCombinationISL_fSL_fLNS_15FloatRoundStyleE2EEESK_S1T_JEEENSA_5SM1004TMEM4LOAD26SM100_TMEM_LOAD_32dp32b64xES17_NS18_INS19_ILi2ELi4ELi3EEES1C_NSY_INSB_IJS1D_SH_EEENSB_IJSH_SD_EEEEEEENSA_39AutoVectorizingCopyWithAssumedAlignmentILi128EEENSA_21SM90_TMA_STORE_IM2COLES2A_S2C_S2C_EEEvvEEEEvNT_6ParamsE --------------------------
	.section	.text._ZN7cutlass13device_kernelINS_4conv6kernel13ConvUniversalINS1_16ConvProblemShapeILNS1_8OperatorE0ELi3EEENS1_10collective14CollectiveConvINS1_47MainloopSm100TmaUmmaWarpSpecializedImplicitGemmILS5_0ELi34ELi3ELi1ELi2EN4cute5tupleIJNSA_1CILi1EEESD_SD_EEEEENSB_IJNSC_ILi128EEENSC_ILi64EEENSB_IJNSC_ILi32EEEEEEEEENS_12float_e4m3_tESL_NSA_8TiledMMAINSA_8MMA_AtomIJNSA_10MMA_TraitsINSA_19SM100_MMA_F8F6F4_SSEJSL_SL_fSG_SH_NSA_17integral_constantINSA_4UMMA5MajorELSS_0EEEST_NSQ_INSR_7ScaleInELSU_0EEESV_EEEEEENSA_6LayoutISE_NSB_IJNSC_ILi0EEESZ_SZ_EEEEENSB_IJNSA_10UnderscoreES12_S12_EEEEENS7_6detail27Sm100ImplicitGemmTileTraitsINSA_20SM90_TMA_LOAD_IM2COLENSA_14ComposedLayoutINSA_7SwizzleILi1ELi4ELi3EEENSA_18smem_ptr_flag_bitsILi8EEENSY_INSB_IJNSC_ILi8EEESI_EEENSB_IJSI_SD_EEEEEEEvEENS16_INSA_13SM90_TMA_LOADES1H_vEEEENS_8epilogue10collective18CollectiveEpilogueINS1M_23Sm100TmaWarpSpecializedILi1ELi1ELi64ELb0ELb0EEEJSK_NSB_IJNSY_ISG_SD_EENSY_ISH_SD_EEEEESL_NSB_IJNSB_IJllllEEESD_SZ_EEESL_S1V_NS1M_6fusion15FusionCallbacksIS1Q_NS1W_17LinearCombinationISL_fSL_fLNS_15FloatRoundStyleE2EEESK_S1T_JEEENSA_5SM1004TMEM4LOAD26SM100_TMEM_LOAD_32dp32b64xES17_NS18_INS19_ILi2ELi4ELi3EEES1C_NSY_INSB_IJS1D_SH_EEENSB_IJSH_SD_EEEEEEENSA_39AutoVectorizingCopyWithAssumedAlignmentILi128EEENSA_21SM90_TMA_STORE_IM2COLES2A_S2C_S2C_EEEvvEEEEvNT_6ParamsE,"ax",@progbits
	.align	128
.text._ZN7cutlass13device_kernelINS_4conv6kernel13ConvUniversalINS1_16ConvProblemShapeILNS1_8OperatorE0ELi3EEENS1_10collective14CollectiveConvINS1_47MainloopSm100TmaUmmaWarpSpecializedImplicitGemmILS5_0ELi34ELi3ELi1ELi2EN4cute5tupleIJNSA_1CILi1EEESD_SD_EEEEENSB_IJNSC_ILi128EEENSC_ILi64EEENSB_IJNSC_ILi32EEEEEEEEENS_12float_e4m3_tESL_NSA_8TiledMMAINSA_8MMA_AtomIJNSA_10MMA_TraitsINSA_19SM100_MMA_F8F6F4_SSEJSL_SL_fSG_SH_NSA_17integral_constantINSA_4UMMA5MajorELSS_0EEEST_NSQ_INSR_7ScaleInELSU_0EEESV_EEEEEENSA_6LayoutISE_NSB_IJNSC_ILi0EEESZ_SZ_EEEEENSB_IJNSA_10UnderscoreES12_S12_EEEEENS7_6detail27Sm100ImplicitGemmTileTraitsINSA_20SM90_TMA_LOAD_IM2COLENSA_14ComposedLayoutINSA_7SwizzleILi1ELi4ELi3EEENSA_18smem_ptr_flag_bitsILi8EEENSY_INSB_IJNSC_ILi8EEESI_EEENSB_IJSI_SD_EEEEEEEvEENS16_INSA_13SM90_TMA_LOADES1H_vEEEENS_8epilogue10collective18CollectiveEpilogueINS1M_23Sm100TmaWarpSpecializedILi1ELi1ELi64ELb0ELb0EEEJSK_NSB_IJNSY_ISG_SD_EENSY_ISH_SD_EEEEESL_NSB_IJNSB_IJllllEEESD_SZ_EEESL_S1V_NS1M_6fusion15FusionCallbacksIS1Q_NS1W_17LinearCombinationISL_fSL_fLNS_15FloatRoundStyleE2EEESK_S1T_JEEENSA_5SM1004TMEM4LOAD26SM100_TMEM_LOAD_32dp32b64xES17_NS18_INS19_ILi2ELi4ELi3EEES1C_NSY_INSB_IJS1D_SH_EEENSB_IJSH_SD_EEEEEEENSA_39AutoVectorizingCopyWithAssumedAlignmentILi128EEENSA_21SM90_TMA_STORE_IM2COLES2A_S2C_S2C_EEEvvEEEEvNT_6ParamsE:
        .type           _ZN7cutlass13device_kernelINS_4conv6kernel13ConvUniversalINS1_16ConvProblemShapeILNS1_8OperatorE0ELi3EEENS1_10collective14CollectiveConvINS1_47MainloopSm100TmaUmmaWarpSpecializedImplicitGemmILS5_0ELi34ELi3ELi1ELi2EN4cute5tupleIJNSA_1CILi1EEESD_SD_EEEEENSB_IJNSC_ILi128EEENSC_ILi64EEENSB_IJNSC_ILi32EEEEEEEEENS_12float_e4m3_tESL_NSA_8TiledMMAINSA_8MMA_AtomIJNSA_10MMA_TraitsINSA_19SM100_MMA_F8F6F4_SSEJSL_SL_fSG_SH_NSA_17integral_constantINSA_4UMMA5MajorELSS_0EEEST_NSQ_INSR_7ScaleInELSU_0EEESV_EEEEEENSA_6LayoutISE_NSB_IJNSC_ILi0EEESZ_SZ_EEEEENSB_IJNSA_10UnderscoreES12_S12_EEEEENS7_6detail27Sm100ImplicitGemmTileTraitsINSA_20SM90_TMA_LOAD_IM2COLENSA_14ComposedLayoutINSA_7SwizzleILi1ELi4ELi3EEENSA_18smem_ptr_flag_bitsILi8EEENSY_INSB_IJNSC_ILi8EEESI_EEENSB_IJSI_SD_EEEEEEEvEENS16_INSA_13SM90_TMA_LOADES1H_vEEEENS_8epilogue10collective18CollectiveEpilogueINS1M_23Sm100TmaWarpSpecializedILi1ELi1ELi64ELb0ELb0EEEJSK_NSB_IJNSY_ISG_SD_EENSY_ISH_SD_EEEEESL_NSB_IJNSB_IJllllEEESD_SZ_EEESL_S1V_NS1M_6fusion15FusionCallbacksIS1Q_NS1W_17LinearCombinationISL_fSL_fLNS_15FloatRoundStyleE2EEESK_S1T_JEEENSA_5SM1004TMEM4LOAD26SM100_TMEM_LOAD_32dp32b64xES17_NS18_INS19_ILi2ELi4ELi3EEES1C_NSY_INSB_IJS1D_SH_EEENSB_IJSH_SD_EEEEEEENSA_39AutoVectorizingCopyWithAssumedAlignmentILi128EEENSA_21SM90_TMA_STORE_IM2COLES2A_S2C_S2C_EEEvvEEEEvNT_6ParamsE,@function
        .size           _ZN7cutlass13device_kernelINS_4conv6kernel13ConvUniversalINS1_16ConvProblemShapeILNS1_8OperatorE0ELi3EEENS1_10collective14CollectiveConvINS1_47MainloopSm100TmaUmmaWarpSpecializedImplicitGemmILS5_0ELi34ELi3ELi1ELi2EN4cute5tupleIJNSA_1CILi1EEESD_SD_EEEEENSB_IJNSC_ILi128EEENSC_ILi64EEENSB_IJNSC_ILi32EEEEEEEEENS_12float_e4m3_tESL_NSA_8TiledMMAINSA_8MMA_AtomIJNSA_10MMA_TraitsINSA_19SM100_MMA_F8F6F4_SSEJSL_SL_fSG_SH_NSA_17integral_constantINSA_4UMMA5MajorELSS_0EEEST_NSQ_INSR_7ScaleInELSU_0EEESV_EEEEEENSA_6LayoutISE_NSB_IJNSC_ILi0EEESZ_SZ_EEEEENSB_IJNSA_10UnderscoreES12_S12_EEEEENS7_6detail27Sm100ImplicitGemmTileTraitsINSA_20SM90_TMA_LOAD_IM2COLENSA_14ComposedLayoutINSA_7SwizzleILi1ELi4ELi3EEENSA_18smem_ptr_flag_bitsILi8EEENSY_INSB_IJNSC_ILi8EEESI_EEENSB_IJSI_SD_EEEEEEEvEENS16_INSA_13SM90_TMA_LOADES1H_vEEEENS_8epilogue10collective18CollectiveEpilogueINS1M_23Sm100TmaWarpSpecializedILi1ELi1ELi64ELb0ELb0EEEJSK_NSB_IJNSY_ISG_SD_EENSY_ISH_SD_EEEEESL_NSB_IJNSB_IJllllEEESD_SZ_EEESL_S1V_NS1M_6fusion15FusionCallbacksIS1Q_NS1W_17LinearCombinationISL_fSL_fLNS_15FloatRoundStyleE2EEESK_S1T_JEEENSA_5SM1004TMEM4LOAD26SM100_TMEM_LOAD_32dp32b64xES17_NS18_INS19_ILi2ELi4ELi3EEES1C_NSY_INSB_IJS1D_SH_EEENSB_IJSH_SD_EEEEEEENSA_39AutoVectorizingCopyWithAssumedAlignmentILi128EEENSA_21SM90_TMA_STORE_IM2COLES2A_S2C_S2C_EEEvvEEEEvNT_6ParamsE,(.L_x_209 - _ZN7cutlass13device_kernelINS_4conv6kernel13ConvUniversalINS1_16ConvProblemShapeILNS1_8OperatorE0ELi3EEENS1_10collective14CollectiveConvINS1_47MainloopSm100TmaUmmaWarpSpecializedImplicitGemmILS5_0ELi34ELi3ELi1ELi2EN4cute5tupleIJNSA_1CILi1EEESD_SD_EEEEENSB_IJNSC_ILi128EEENSC_ILi64EEENSB_IJNSC_ILi32EEEEEEEEENS_12float_e4m3_tESL_NSA_8TiledMMAINSA_8MMA_AtomIJNSA_10MMA_TraitsINSA_19SM100_MMA_F8F6F4_SSEJSL_SL_fSG_SH_NSA_17integral_constantINSA_4UMMA5MajorELSS_0EEEST_NSQ_INSR_7ScaleInELSU_0EEESV_EEEEEENSA_6LayoutISE_NSB_IJNSC_ILi0EEESZ_SZ_EEEEENSB_IJNSA_10UnderscoreES12_S12_EEEEENS7_6detail27Sm100ImplicitGemmTileTraitsINSA_20SM90_TMA_LOAD_IM2COLENSA_14ComposedLayoutINSA_7SwizzleILi1ELi4ELi3EEENSA_18smem_ptr_flag_bitsILi8EEENSY_INSB_IJNSC_ILi8EEESI_EEENSB_IJSI_SD_EEEEEEEvEENS16_INSA_13SM90_TMA_LOADES1H_vEEEENS_8epilogue10collective18CollectiveEpilogueINS1M_23Sm100TmaWarpSpecializedILi1ELi1ELi64ELb0ELb0EEEJSK_NSB_IJNSY_ISG_SD_EENSY_ISH_SD_EEEEESL_NSB_IJNSB_IJllllEEESD_SZ_EEESL_S1V_NS1M_6fusion15FusionCallbacksIS1Q_NS1W_17LinearCombinationISL_fSL_fLNS_15FloatRoundStyleE2EEESK_S1T_JEEENSA_5SM1004TMEM4LOAD26SM100_TMEM_LOAD_32dp32b64xES17_NS18_INS19_ILi2ELi4ELi3EEES1C_NSY_INSB_IJS1D_SH_EEENSB_IJSH_SD_EEEEEEENSA_39AutoVectorizingCopyWithAssumedAlignmentILi128EEENSA_21SM90_TMA_STORE_IM2COLES2A_S2C_S2C_EEEvvEEEEvNT_6ParamsE)
        .other          _ZN7cutlass13device_kernelINS_4conv6kernel13ConvUniversalINS1_16ConvProblemShapeILNS1_8OperatorE0ELi3EEENS1_10collective14CollectiveConvINS1_47MainloopSm100TmaUmmaWarpSpecializedImplicitGemmILS5_0ELi34ELi3ELi1ELi2EN4cute5tupleIJNSA_1CILi1EEESD_SD_EEEEENSB_IJNSC_ILi128EEENSC_ILi64EEENSB_IJNSC_ILi32EEEEEEEEENS_12float_e4m3_tESL_NSA_8TiledMMAINSA_8MMA_AtomIJNSA_10MMA_TraitsINSA_19SM100_MMA_F8F6F4_SSEJSL_SL_fSG_SH_NSA_17integral_constantINSA_4UMMA5MajorELSS_0EEEST_NSQ_INSR_7ScaleInELSU_0EEESV_EEEEEENSA_6LayoutISE_NSB_IJNSC_ILi0EEESZ_SZ_EEEEENSB_IJNSA_10UnderscoreES12_S12_EEEEENS7_6detail27Sm100ImplicitGemmTileTraitsINSA_20SM90_TMA_LOAD_IM2COLENSA_14ComposedLayoutINSA_7SwizzleILi1ELi4ELi3EEENSA_18smem_ptr_flag_bitsILi8EEENSY_INSB_IJNSC_ILi8EEESI_EEENSB_IJSI_SD_EEEEEEEvEENS16_INSA_13SM90_TMA_LOADES1H_vEEEENS_8epilogue10collective18CollectiveEpilogueINS1M_23Sm100TmaWarpSpecializedILi1ELi1ELi64ELb0ELb0EEEJSK_NSB_IJNSY_ISG_SD_EENSY_ISH_SD_EEEEESL_NSB_IJNSB_IJllllEEESD_SZ_EEESL_S1V_NS1M_6fusion15FusionCallbacksIS1Q_NS1W_17LinearCombinationISL_fSL_fLNS_15FloatRoundStyleE2EEESK_S1T_JEEENSA_5SM1004TMEM4LOAD26SM100_TMEM_LOAD_32dp32b64xES17_NS18_INS19_ILi2ELi4ELi3EEES1C_NSY_INSB_IJS1D_SH_EEENSB_IJSH_SD_EEEEEEENSA_39AutoVectorizingCopyWithAssumedAlignmentILi128EEENSA_21SM90_TMA_STORE_IM2COLES2A_S2C_S2C_EEEvvEEEEvNT_6ParamsE,@"STO_CUDA_ENTRY STV_DEFAULT"
_ZN7cutlass13device_kernelINS_4conv6kernel13ConvUniversalINS1_16ConvProblemShapeILNS1_8OperatorE0ELi3EEENS1_10collective14CollectiveConvINS1_47MainloopSm100TmaUmmaWarpSpecializedImplicitGemmILS5_0ELi34ELi3ELi1ELi2EN4cute5tupleIJNSA_1CILi1EEESD_SD_EEEEENSB_IJNSC_ILi128EEENSC_ILi64EEENSB_IJNSC_ILi32EEEEEEEEENS_12float_e4m3_tESL_NSA_8TiledMMAINSA_8MMA_AtomIJNSA_10MMA_TraitsINSA_19SM100_MMA_F8F6F4_SSEJSL_SL_fSG_SH_NSA_17integral_constantINSA_4UMMA5MajorELSS_0EEEST_NSQ_INSR_7ScaleInELSU_0EEESV_EEEEEENSA_6LayoutISE_NSB_IJNSC_ILi0EEESZ_SZ_EEEEENSB_IJNSA_10UnderscoreES12_S12_EEEEENS7_6detail27Sm100ImplicitGemmTileTraitsINSA_20SM90_TMA_LOAD_IM2COLENSA_14ComposedLayoutINSA_7SwizzleILi1ELi4ELi3EEENSA_18smem_ptr_flag_bitsILi8EEENSY_INSB_IJNSC_ILi8EEESI_EEENSB_IJSI_SD_EEEEEEEvEENS16_INSA_13SM90_TMA_LOADES1H_vEEEENS_8epilogue10collective18CollectiveEpilogueINS1M_23Sm100TmaWarpSpecializedILi1ELi1ELi64ELb0ELb0EEEJSK_NSB_IJNSY_ISG_SD_EENSY_ISH_SD_EEEEESL_NSB_IJNSB_IJllllEEESD_SZ_EEESL_S1V_NS1M_6fusion15FusionCallbacksIS1Q_NS1W_17LinearCombinationISL_fSL_fLNS_15FloatRoundStyleE2EEESK_S1T_JEEENSA_5SM1004TMEM4LOAD26SM100_TMEM_LOAD_32dp32b64xES17_NS18_INS19_ILi2ELi4ELi3EEES1C_NSY_INSB_IJS1D_SH_EEENSB_IJSH_SD_EEEEEEENSA_39AutoVectorizingCopyWithAssumedAlignmentILi128EEENSA_21SM90_TMA_STORE_IM2COLES2A_S2C_S2C_EEEvvEEEEvNT_6ParamsE:
[----:B------:R-:W1:Y:S01]  /*0000*/  LDC R1, c[0x0][0x37c] ;  /* 0x0000df00ff017b82 */ /* 0x000e620000000800 */
[----:B------:R-:W2:Y:S07]  /*0010*/  S2R R133, SR_TID.X ;  /* 0x0000000000857919 */ /* 0x000eae0000002100 */
[----:B------:R-:W3:Y:S01]  /*0020*/  LDC.64 R2, c[0x0][0x990] ;  /* 0x00026400ff027b82 */ /* 0x000ee20000000a00 */
[----:B------:R-:W-:Y:S01]  /*0030*/  ELECT P2, URZ, PT ;  /* 0x0000000000ff782f */ /* 0x000fe20003840000 */
[----:B-1----:R-:W-:Y:S01]  /*0040*/  VIADD R1, R1, 0xfffffff8 ;  /* 0xfffffff801017836 */ /* 0x002fe20000000000 */
[----:B------:R-:W-:-:S02]  /*0050*/  PRMT R139, RZ, 0x7610, R139 ;  /* 0x00007610ff8b7816 */ /* 0x000fc4000000008b */
[----:B---3--:R-:W-:-:S04]  /*0060*/  ISETP.NE.U32.AND P0, PT, R2, RZ, PT ;  /* 0x000000ff0200720c */ /* 0x008fc80003f05070 */
[----:B------:R-:W-:Y:S02]  /*0070*/  ISETP.NE.AND.EX P0, PT, R3, RZ, PT, P0 ;  /* 0x000000ff0300720c */ /* 0x000fe40003f05300 */
[----:B--2---:R-:W-:-:S05]  /*0080*/  SHF.R.U32.HI R140, RZ, 0x5, R133 ;  /* 0x00000005ff8c7819 */ /* 0x004fca0000011685 */
[----:B------:R-:W1:Y:S02]  /*0090*/  SHFL.IDX PT, R0, R140, RZ, 0x1f ;  /* 0x00001fff8c007589 */ /* 0x000e6400000e0000 */
[----:B-1----:R-:W-:-:S04]  /*00a0*/  R2UR UR15, R0 ;  /* 0x00000000000f72ca */ /* 0x002fc800000e0000 */
[----:B------:R-:W-:Y:S05]  /*00b0*/  @P0 BRA `(.L_x_0) ;  /* 0x0000000000300947 */ /* 0x000fea0003800000 */
[----:B------:R-:W1:Y:S02]  /*00c0*/  LDCU.64 UR4, c[0x0][0x988] ;  /* 0x00013100ff0477ac */ /* 0x000e640008000a00 */
[----:B-1----:R-:W-:-:S04]  /*00d0*/  UISETP.NE.U32.AND UP0, UPT, UR4, URZ, UPT ;  /* 0x000000ff0400728c */ /* 0x002fc8000bf05070 */
[----:B------:R-:W-:-:S09]  /*00e0*/  UISETP.NE.AND.EX UP0, UPT, UR5, URZ, UPT, UP0 ;  /* 0x000000ff0500728c */ /* 0x000fd2000bf05300 */
[----:B------:R-:W-:Y:S05]  /*00f0*/  BRA.U !UP0, `(.L_x_1) ;  /* 0x0000000108147547 */ /* 0x000fea000b800000 */
[----:B------:R-:W1:Y:S01]  /*0100*/  LDC.64 R4, c[0x0][0x988] ;  /* 0x00026200ff047b82 */ /* 0x000e620000000a00 */
[----:B------:R-:W1:Y:S02]  /*0110*/  LDCU.64 UR4, c[0x0][0x358] ;  /* 0x00006b00ff0477ac */ /* 0x000e640008000a00 */
[----:B-1----:R1:W5:Y:S01]  /*0120*/  LDG.E R71, desc[UR4][R4.64] ;  /* 0x0000000404477981 */ /* 0x002362000c1e1900 */
[----:B------:R-:W-:Y:S01]  /*0130*/  HFMA2 R139, -RZ, RZ, 0, 5.9604644775390625e-08 ;  /* 0x00000001ff8b7431 */ /* 0x000fe200000001ff */
[----:B------:R-:W-:Y:S05]  /*0140*/  BRA `(.L_x_0) ;  /* 0x00000000000c7947 */ /* 0x000fea0003800000 */
.L_x_1:
[----:B------:R-:W1:Y:S01]  /*0150*/  LDCU UR4, c[0x0][0x980] ;  /* 0x00013000ff0477ac */ /* 0x000e620008000800 */
[----:B------:R-:W-:Y:S01]  /*0160*/  HFMA2 R139, -RZ, RZ, 0, 5.9604644775390625e-08 ;  /* 0x00000001ff8b7431 */ /* 0x000fe200000001ff */
[----:B-1----:R-:W-:-:S07]  /*0170*/  MOV R71, UR4 ;  /* 0x0000000400477c02 */ /* 0x002fce0008000f00 */
.L_x_0:
[----:B------:R-:W2:Y:S02]  /*0180*/  LDCU.64 UR4, c[0x0][0x9b0] ;  /* 0x00013600ff0477ac */ /* 0x000ea40008000a00 */
[----:B--2---:R-:W-:-:S04]  /*0190*/  UISETP.NE.U32.AND UP0, UPT, UR4, URZ, UPT ;  /* 0x000000ff0400728c */ /* 0x004fc8000bf05070 */
[----:B------:R-:W-:-:S09]  /*01a0*/  UISETP.NE.AND.EX UP0, UPT, UR5, URZ, UPT, UP0 ;  /* 0x000000ff0500728c */ /* 0x000fd2000bf05300 */
[----:B------:R-:W-:Y:S05]  /*01b0*/  BRA.U UP0, `(.L_x_2) ;  /* 0x0000000100287547 */ /* 0x000fea000b800000 */
[----:B------:R-:W2:Y:S02]  /*01c0*/  LDCU.64 UR4, c[0x0][0x9a8] ;  /* 0x00013500ff0477ac */ /* 0x000ea40008000a00 */
[----:B--2---:R-:W-:-:S04]  /*01d0*/  UISETP.NE.U32.AND UP0, UPT, UR4, URZ, UPT ;  /* 0x000000ff0400728c */ /* 0x004fc8000bf05070 */
[----:B------:R-:W-:-:S09]  /*01e0*/  UISETP.NE.AND.EX UP0, UPT, UR5, URZ, UPT, UP0 ;  /* 0x000000ff0500728c */ /* 0x000fd2000bf05300 */
[----:B------:R-:W-:Y:S05]  /*01f0*/  BRA.U !UP0, `(.L_x_3) ;  /* 0x0000000108107547 */ /* 0x000fea000b800000 */
[----:B-1----:R-:W1:Y:S01]  /*0200*/  LDC.64 R4, c[0x0][0x9a8] ;  /* 0x00026a00ff047b82 */ /* 0x002e620000000a00 */
[----:B------:R-:W1:Y:S02]  /*0210*/  LDCU.64 UR4, c[0x0][0x358] ;  /* 0x00006b00ff0477ac */ /* 0x000e640008000a00 */
[----:B-1----:R2:W5:Y:S01]  /*0220*/  LDG.E R70, desc[UR4][R4.64] ;  /* 0x0000000404467981 */ /* 0x002562000c1e1900 */
[----:B------:R-:W-:Y:S05]  /*0230*/  BRA `(.L_x_2) ;  /* 0x0000000000087947 */ /* 0x000fea0003800000 */
.L_x_3:
[----:B------:R-:W2:Y:S02]  /*0240*/  LDCU UR4, c[0x0][0x9a0] ;  /* 0x00013400ff0477ac */ /* 0x000ea40008000800 */
[----:B--2---:R-:W-:Y:S02]  /*0250*/  MOV R70, UR4 ;  /* 0x0000000400467c02 */ /* 0x004fe40008000f00 */
.L_x_2:
[----:B-12---:R-:W1:Y:S01]  /*0260*/  LDC.64 R4, c[0x0][0x988] ;  /* 0x00026200ff047b82 */ /* 0x006e620000000a00 */
[----:B------:R-:W-:Y:S01]  /*0270*/  IMAD.U32 R0, RZ, RZ, UR15 ;  /* 0x0000000fff007e24 */ /* 0x000fe2000f8e00ff */
[----:B------:R-:W-:Y:S01]  /*0280*/  ISETP.EQ.U32.AND P4, PT, R2, RZ, PT ;  /* 0x000000ff0200720c */ /* 0x000fe20003f82070 */
[----:B------:R-:W-:Y:S03]  /*0290*/  BSSY.RECONVERGENT B0, `(.L_x_4) ;  /* 0x0000012000007945 */ /* 0x000fe60003800200 */
[----:B------:R-:W-:Y:S02]  /*02a0*/  ISETP.NE.OR P1, PT, R0, 0x1, !P2 ;  /* 0x000000010000780c */ /* 0x000fe40005725670 */
[----:B-1----:R-:W-:-:S04]  /*02b0*/  ISETP.NE.U32.AND P0, PT, R4, RZ, PT ;  /* 0x000000ff0400720c */ /* 0x002fc80003f05070 */
[----:B------:R-:W-:-:S13]  /*02c0*/  ISETP.NE.AND.EX P0, PT, R5, RZ, PT, P0 ;  /* 0x000000ff0500720c */ /* 0x000fda0003f05300 */
[----:B------:R-:W-:Y:S01]  /*02d0*/  VOTEU.ANY UP4, P0 ;  /* 0x0000000000ff7886 */ /* 0x000fe20000080100 */
[----:B------:R-:W-:Y:S02]  /*02e0*/  PLOP3.LUT P3, PT, PT, PT, UP4, 0x80, 0x8 ;  /* 0x000000000008781c */ /* 0x000fe40003f6f048 */
[----:B------:R-:W-:Y:S02]  /*02f0*/  ISETP.NE.OR P0, PT, R0, 0x3, !P2 ;  /* 0x000000030000780c */ /* 0x000fe40005705670 */
[----:B------:R-:W-:-:S04]  /*0300*/  ISETP.EQ.OR.EX P5, PT, R3, RZ, !P3, P4 ;  /* 0x000000ff0300720c */ /* 0x000fc80005fa2740 */
[----:B------:R-:W-:Y:S01]  /*0310*/  P2R R143, PR, RZ, 0x20 ;  /* 0x00000020ff8f7803 */ /* 0x000fe20000000000 */
[----:B------:R-:W-:Y:S05]  /*0320*/  @P1 BRA `(.L_x_5) ;  /* 0x0000000000201947 */ /* 0x000fea0003800000 */
[----:B------:R-:W1:Y:S02]  /*0330*/  LDCU.64 UR4, c[0x0][0x348] ;  /* 0x00006900ff0477ac */ /* 0x000e640008000a00 */
[----:B-1----:R-:W-:Y:S02]  /*0340*/  UIADD3 UR6, UP1, UPT, UR4, 0x80, URZ ;  /* 0x0000008004067890 */ /* 0x002fe4000ff3e0ff */
[----:B------:R-:W-:Y:S02]  /*0350*/  UIADD3 UR4, UP0, UPT, UR4, 0x200, URZ ;  /* 0x0000020004047890 */ /* 0x000fe4000ff1e0ff */
[----:B------:R-:W-:Y:S02]  /*0360*/  UIADD3.X UR7, UPT, UPT, URZ, UR5, URZ, UP1, !UPT ;  /* 0x00000005ff077290 */ /* 0x000fe40008ffe4ff */
[----:B------:R-:W-:-:S07]  /*0370*/  UIADD3.X UR5, UPT, UPT, URZ, UR5, URZ, UP0, !UPT ;  /* 0x00000005ff057290 */ /* 0x000fce00087fe4ff */
[----:B------:R1:W-:Y:S02]  /*0380*/  UTMACCTL.PF [UR6] ;  /* 0x00000000060079b9 */ /* 0x0003e40008040000 */
[----:B------:R1:W-:Y:S02]  /*0390*/  UTMACCTL.PF [UR4] ;  /* 0x00000000040079b9 */ /* 0x0003e40008040000 */
[----:B-1----:R-:W-:Y:S01]  /*03a0*/  NOP ;  /* 0x0000000000007918 */ /* 0x002fe20000000000 */
.L_x_5:
[----:B------:R-:W-:Y:S05]  /*03b0*/  BSYNC.RECONVERGENT B0 ;  /* 0x0000000000007941 */ /* 0x000fea0003800200 */
.L_x_4:
[----:B------:R-:W-:Y:S04]  /*03c0*/  BSSY.RECONVERGENT B0, `(.L_x_6) ;  /* 0x000000a000007945 */ /* 0x000fe80003800200 */
        /* <DEDUP_REMOVED lines=9> */
.L_x_7:
[----:B------:R-:W-:Y:S05]  /*0460*/  BSYNC.RECONVERGENT B0 ;  /* 0x0000000000007941 */ /* 0x000fea0003800200 */
.L_x_6:
[----:B------:R-:W-:Y:S01]  /*0470*/  UPLOP3.LUT UP2, UPT, UPT, UPT, UPT, 0x80, 0x8 ;  /* 0x000000000008789c */ /* 0x000fe20003f4f070 */
[----:B------:R-:W-:Y:S10]  /*0480*/  @!P5 BRA `(.L_x_8) ;  /* 0x000000000024d947 */ /* 0x000ff40003800000 */
[----:B------:R-:W-:Y:S01]  /*0490*/  ISETP.NE.U32.AND P1, PT, R2, RZ, PT ;  /* 0x000000ff0200720c */ /* 0x000fe20003f25070 */
[----:B------:R-:W-:Y:S01]  /*04a0*/  USEL UR4, URZ, 0xffffffff, UP4 ;  /* 0xffffffffff047887 */ /* 0x000fe2000a000000 */
[----:B-----5:R-:W-:Y:S02]  /*04b0*/  FSETP.NEU.AND P0, PT, R71, RZ, PT ;  /* 0x000000ff4700720b */ /* 0x020fe40003f0d000 */
[----:B------:R-:W-:-:S11]  /*04c0*/  ISETP.NE.AND.EX P1, PT, R3, RZ, PT, P1 ;  /* 0x000000ff0300720c */ /* 0x000fd60003f25310 */
[----:B------:R-:W-:Y:S02]  /*04d0*/  VOTEU.ANY UP0, P0 ;  /* 0x0000000000ff7886 */ /* 0x000fe40000000100 */
[----:B------:R-:W-:-:S05]  /*04e0*/  VOTEU.ANY UP1, P1 ;  /* 0x0000000000ff7886 */ /* 0x000fca0000820100 */
[----:B------:R-:W-:-:S04]  /*04f0*/  @!UP1 USEL UR4, URZ, 0xffffffff, UP0 ;  /* 0xffffffffff049887 */ /* 0x000fc80008000000 */
[----:B------:R-:W-:-:S04]  /*0500*/  ULOP3.LUT UR4, UR4, 0x1, URZ, 0xc0, !UPT ;  /* 0x0000000104047892 */ /* 0x000fc8000f8ec0ff */
[----:B------:R-:W-:-:S11]  /*0510*/  UISETP.NE.U32.AND UP2, UPT, UR4, 0x1, UPT ;  /* 0x000000010400788c */ /* 0x000fd6000bf45070 */
.L_x_8:
[----:B------:R-:W1:Y:S01]  /*0520*/  SHFL.IDX PT, R2, R140, RZ, 0x1f ;  /* 0x00001fff8c027589 */ /* 0x000e6200000e0000 */
[----:B------:R-:W-:-:S04]  /*0530*/  UISETP.NE.AND UP0, UPT, UR15, 0x2, UPT ;  /* 0x000000020f00788c */ /* 0x000fc8000bf05270 */
[----:B------:R-:W-:Y:S01]  /*0540*/  USEL UR42, URZ, 0x1, UP0 ;  /* 0x00000001ff2a7887 */ /* 0x000fe20008000000 */
[----:B-1----:R-:W-:-:S13]  /*0550*/  ISETP.NE.AND P0, PT, R2, RZ, PT ;  /* 0x000000ff0200720c */ /* 0x002fda0003f05270 */
[----:B------:R-:W-:Y:S05]  /*0560*/  @P0 BRA `(.L_x_9) ;  /* 0x0000000400440947 */ /* 0x000fea0003800000 */
[----:B------:R-:W-:Y:S01]  /*0570*/  ELECT P0, URZ, PT ;  /* 0x0000000000ff782f */ /* 0x000fe20003800000 */
[----:B------:R-:W-:-:S12]  /*0580*/  BSSY.RECONVERGENT B0, `(.L_x_9) ;  /* 0x000004f000007945 */ /* 0x000fd80003800200 */
[----:B------:R-:W-:Y:S05]  /*0590*/  @!P0 BRA `(.L_x_10) ;  /* 0x0000000400348947 */ /* 0x000fea0003800000 */
[----:B------:R-:W1:Y:S01]  /*05a0*/  S2UR UR4, SR_CgaCtaId ;  /* 0x00000000000479c3 */ /* 0x000e620000008800 */
[----:B------:R-:W-:Y:S01]  /*05b0*/  UMOV UR5, 0x400 ;  /* 0x0000040000057882 */ /* 0x000fe20000000000 */
[----:B------:R-:W-:Y:S02]  /*05c0*/  UMOV UR6, 0x1 ;  /* 0x0000000100067882 */ /* 0x000fe40000000000 */
[----:B------:R-:W-:-:S04]  /*05d0*/  UIADD3 UR6, UPT, UPT, -UR6, 0x100000, URZ ;  /* 0x0010000006067890 */ /* 0x000fc8000fffe1ff */
[----:B------:R-:W-:Y:S02]  /*05e0*/  USHF.L.U32 UR7, UR6, 0xb, URZ ;  /* 0x0000000b06077899 */ /* 0x000fe400080006ff */
[----:B------:R-:W-:Y:S02]  /*05f0*/  USHF.L.U32 UR6, UR6, 0x1, URZ ;  /* 0x0000000106067899 */ /* 0x000fe400080006ff */
[----:B-1----:R-:W-:Y:S01]  /*0600*/  ULEA UR4, UR4, UR5, 0x18 ;  /* 0x0000000504047291 */ /* 0x002fe2000f8ec0ff */
[----:B------:R-:W1:Y:S11]  /*0610*/  FENCE.VIEW.ASYNC.S ;  /* 0x00000000000073c6 */ /* 0x000e760000000000 */
[----:B-1----:R1:W2:Y:S01]  /*0620*/  SYNCS.EXCH.64 URZ, [UR4], UR6 ;  /* 0x0000000604ff75b2 */ /* 0x0022a20008000100 */
[----:B------:R1:W3:Y:S01]  /*0630*/  SYNCS.EXCH.64 URZ, [UR4+0x110], UR6 ;  /* 0x0001100604ff75b2 */ /* 0x0002e20008000100 */
[----:B------:R1:W4:Y:S01]  /*0640*/  SYNCS.EXCH.64 URZ, [UR4+0x8], UR6 ;  /* 0x0000080604ff75b2 */ /* 0x0003220008000100 */
[----:B------:R1:W1:Y:S01]  /*0650*/  SYNCS.EXCH.64 URZ, [UR4+0x118], UR6 ;  /* 0x0001180604ff75b2 */ /* 0x0002620008000100 */
        /* <DEDUP_REMOVED lines=64> */
[----:B--234-:R-:W-:Y:S01]  /*0a60*/  NOP ;  /* 0x0000000000007918 */ /* 0x01cfe20000000000 */
.L_x_10:
[----:B-1----:R-:W-:Y:S05]  /*0a70*/  BSYNC.RECONVERGENT B0 ;  /* 0x0000000000007941 */ /* 0x002fea0003800200 */
.L_x_9:
[----:B------:R-:W1:Y:S01]  /*0a80*/  SHFL.IDX PT, R2, R140, RZ, 0x1f ;  /* 0x00001fff8c027589 */ /* 0x000e6200000e0000 */
[----:B------:R-:W-:Y:S01]  /*0a90*/  NOP ;  /* 0x0000000000007918 */ /* 0x000fe20000000000 */
[----:B-1----:R-:W-:-:S13]  /*0aa0*/  ISETP.NE.AND P0, PT, R2, 0x1, PT ;  /* 0x000000010200780c */ /* 0x002fda0003f05270 */
[----:B------:R-:W-:Y:S05]  /*0ab0*/  @P0 BRA `(.L_x_11) ;  /* 0x0000000000400947 */ /* 0x000fea0003800000 */
[----:B------:R-:W1:Y:S01]  /*0ac0*/  S2UR UR4, SR_CgaCtaId ;  /* 0x00000000000479c3 */ /* 0x000e620000008800 */
[----:B------:R-:W-:Y:S01]  /*0ad0*/  UMOV UR5, 0x400 ;  /* 0x0000040000057882 */ /* 0x000fe20000000000 */
[----:B------:R-:W-:Y:S01]  /*0ae0*/  UMOV UR8, 0x20 ;  /* 0x0000002000087882 */ /* 0x000fe20000000000 */
[----:B------:R-:W-:Y:S01]  /*0af0*/  UMOV UR6, 0x80 ;  /* 0x0000008000067882 */ /* 0x000fe20000000000 */
[----:B------:R-:W-:-:S04]  /*0b00*/  UIADD3 UR8, UPT, UPT, -UR8, 0x100000, URZ ;  /* 0x0010000008087890 */ /* 0x000fc8000fffe1ff */
[----:B------:R-:W-:Y:S02]  /*0b10*/  USHF.L.U32 UR9, UR8, 0xb, URZ ;  /* 0x0000000b08097899 */ /* 0x000fe400080006ff */
[----:B------:R-:W-:Y:S02]  /*0b20*/  USHF.L.U32 UR8, UR8, 0x1, URZ ;  /* 0x0000000108087899 */ /* 0x000fe400080006ff */
[----:B------:R-:W-:-:S04]  /*0b30*/  UIADD3 UR6, UPT, UPT, -UR6, 0x100000, URZ ;  /* 0x0010000006067890 */ /* 0x000fc8000fffe1ff */
[----:B------:R-:W-:Y:S02]  /*0b40*/  USHF.L.U32 UR7, UR6, 0xb, URZ ;  /* 0x0000000b06077899 */ /* 0x000fe400080006ff */
[----:B------:R-:W-:Y:S01]  /*0b50*/  USHF.L.U32 UR6, UR6, 0x1, URZ ;  /* 0x0000000106067899 */ /* 0x000fe200080006ff */
[----:B------:R-:W-:Y:S01]  /*0b60*/  ELECT P0, URZ, PT ;  /* 0x0000000000ff782f */ /* 0x000fe20003800000 */
[----:B-1----:R-:W-:Y:S01]  /*0b70*/  ULEA UR4, UR4, UR5, 0x18 ;  /* 0x0000000504047291 */ /* 0x002fe2000f8ec0ff */
[----:B------:R-:W1:Y:S11]  /*0b80*/  FENCE.VIEW.ASYNC.S ;  /* 0x00000000000073c6 */ /* 0x000e760000000000 */
[----:B-1----:R1:W2:Y:S01]  /*0b90*/  SYNCS.EXCH.64 URZ, [UR4+0x220], UR8 ;  /* 0x0002200804ff75b2 */ /* 0x0022a20008000100 */
[----:B------:R1:W3:Y:S01]  /*0ba0*/  SYNCS.EXCH.64 URZ, [UR4+0x228], UR6 ;  /* 0x0002280604ff75b2 */ /* 0x0002e20008000100 */
[----:B------:R-:W-:Y:S01]  /*0bb0*/  NOP ;  /* 0x0000000000007918 */ /* 0x000fe20000000000 */
.L_x_11:
[----:B------:R-:W4:Y:S01]  /*0bc0*/  SHFL.IDX PT, R2, R140, RZ, 0x1f ;  /* 0x00001fff8c027589 */ /* 0x000f2200000e0000 */
[----:B------:R-:W-:Y:S01]  /*0bd0*/  NOP ;  /* 0x0000000000007918 */ /* 0x000fe20000000000 */
[----:B----4-:R-:W-:-:S13]  /*0be0*/  ISETP.NE.AND P0, PT, R2, 0x3, PT ;  /* 0x000000030200780c */ /* 0x010fda0003f05270 */
[----:B------:R-:W-:Y:S05]  /*0bf0*/  @P0 BRA `(.L_x_12) ;  /* 0x0000000000300947 */ /* 0x000fea0003800000 */
[----:B-1----:R-:W1:Y:S01]  /*0c00*/  S2UR UR4, SR_CgaCtaId ;  /* 0x00000000000479c3 */ /* 0x002e620000008800 */
[----:B------:R-:W-:Y:S01]  /*0c10*/  UMOV UR6, 0x400 ;  /* 0x0000040000067882 */ /* 0x000fe20000000000 */
[----:B------:R-:W-:Y:S01]  /*0c20*/  UMOV UR5, 0x20 ;  /* 0x0000002000057882 */ /* 0x000fe20000000000 */
[----:B------:R-:W-:Y:S01]  /*0c30*/  ELECT P0, URZ, PT ;  /* 0x0000000000ff782f */ /* 0x000fe20003800000 */
[----:B-1----:R-:W-:Y:S02]  /*0c40*/  ULEA UR6, UR4, UR6, 0x18 ;  /* 0x0000000604067291 */ /* 0x002fe4000f8ec0ff */
[----:B------:R-:W-:-:S04]  /*0c50*/  UIADD3 UR4, UPT, UPT, -UR5, 0x100000, URZ ;  /* 0x0010000005047890 */ /* 0x000fc8000fffe1ff */
[----:B------:R-:W-:Y:S02]  /*0c60*/  USHF.L.U32 UR5, UR4, 0xb, URZ ;  /* 0x0000000b04057899 */ /* 0x000fe400080006ff */
[----:B------:R-:W-:Y:S01]  /*0c70*/  USHF.L.U32 UR4, UR4, 0x1, URZ ;  /* 0x0000000104047899 */ /* 0x000fe200080006ff */
[----:B------:R-:W1:Y:S11]  /*0c80*/  FENCE.VIEW.ASYNC.S ;  /* 0x00000000000073c6 */ /* 0x000e760000000000 */
[----:B-1----:R4:W1:Y:S01]  /*0c90*/  SYNCS.EXCH.64 URZ, [UR6+0x230], UR4 ;  /* 0x0002300406ff75b2 */ /* 0x0028620008000100 */
[----:B------:R4:W1:Y:S02]  /*0ca0*/  SYNCS.EXCH.64 URZ, [UR6+0x238], UR4 ;  /* 0x0002380406ff75b2 */ /* 0x0008640008000100 */
[----:B----4-:R-:W-:Y:S01]  /*0cb0*/  NOP ;  /* 0x0000000000007918 */ /* 0x010fe20000000000 */
.L_x_12:
[----:B------:R-:W4:Y:S01]  /*0cc0*/  SHFL.IDX PT, R2, R140, RZ, 0x1f ;  /* 0x00001fff8c027589 */ /* 0x000f2200000e0000 */
[----:B------:R-:W-:Y:S01]  /*0cd0*/  NOP ;  /* 0x0000000000007918 */ /* 0x000fe20000000000 */
[----:B----4-:R-:W-:-:S13]  /*0ce0*/  ISETP.NE.AND P0, PT, R2, 0x4, PT ;  /* 0x000000040200780c */ /* 0x010fda0003f05270 */
[----:B------:R-:W-:Y:S05]  /*0cf0*/  @P0 BRA `(.L_x_13) ;  /* 0x0000000000440947 */ /* 0x000fea0003800000 */
[----:B-1----:R-:W1:Y:S01]  /*0d00*/  S2UR UR6, SR_CgaCtaId ;  /* 0x00000000000679c3 */ /* 0x002e620000008800 */
[----:B------:R-:W-:Y:S01]  /*0d10*/  UMOV UR4, 0x100 ;  /* 0x0000010000047882 */ /* 0x000fe20000000000 */
[----:B------:R-:W-:Y:S01]  /*0d20*/  UMOV UR5, 0x400 ;  /* 0x0000040000057882 */ /* 0x000fe20000000000 */
[----:B------:R-:W-:Y:S01]  /*0d30*/  USEL UR4, UR4, 0xe0, UP2 ;  /* 0x000000e004047887 */ /* 0x000fe20009000000 */
[----:B------:R-:W-:Y:S01]  /*0d40*/  UMOV UR8, 0x1 ;  /* 0x0000000100087882 */ /* 0x000fe20000000000 */
[----:B------:R-:W-:Y:S01]  /*0d50*/  ELECT P0, URZ, PT ;  /* 0x0000000000ff782f */ /* 0x000fe20003800000 */
[----:B------:R-:W-:-:S04]  /*0d60*/  UIADD3 UR8, UPT, UPT, -UR8, 0x100000, URZ ;  /* 0x0010000008087890 */ /* 0x000fc8000fffe1ff */
[----:B------:R-:W-:Y:S02]  /*0d70*/  USHF.L.U32 UR9, UR8, 0xb, URZ ;  /* 0x0000000b08097899 */ /* 0x000fe400080006ff */
[----:B------:R-:W-:Y:S02]  /*0d80*/  USHF.L.U32 UR8, UR8, 0x1, URZ ;  /* 0x0000000108087899 */ /* 0x000fe400080006ff */
[----:B-1----:R-:W-:Y:S02]  /*0d90*/  ULEA UR6, UR6, UR5, 0x18 ;  /* 0x0000000506067291 */ /* 0x002fe4000f8ec0ff */
[----:B------:R-:W-:-:S04]  /*0da0*/  UIADD3 UR4, UPT, UPT, -UR4, 0x100000, URZ ;  /* 0x0010000004047890 */ /* 0x000fc8000fffe1ff */
[----:B------:R-:W-:Y:S02]  /*0db0*/  USHF.L.U32 UR5, UR4, 0xb, URZ ;  /* 0x0000000b04057899 */ /* 0x000fe400080006ff */
[----:B------:R-:W-:Y:S01]  /*0dc0*/  USHF.L.U32 UR4, UR4, 0x1, URZ ;  /* 0x0000000104047899 */ /* 0x000fe200080006ff */
[----:B------:R-:W1:Y:S03]  /*0dd0*/  FENCE.VIEW.ASYNC.S ;  /* 0x00000000000073c6 */ /* 0x000e660000000000 */
[----:B-1----:R4:W1:Y:S08]  /*0de0*/  SYNCS.EXCH.64 URZ, [UR6+0x240], UR8 ;  /* 0x0002400806ff75b2 */ /* 0x0028700008000100 */
[----:B------:R4:W1:Y:S02]  /*0df0*/  SYNCS.EXCH.64 URZ, [UR6+0x248], UR4 ;  /* 0x0002480406ff75b2 */ /* 0x0008640008000100 */
[----:B----4-:R-:W-:Y:S01]  /*0e00*/  NOP ;  /* 0x0000000000007918 */ /* 0x010fe20000000000 */
.L_x_13:
[----:B------:R-:W4:Y:S01]  /*0e10*/  SHFL.IDX PT, R2, R140, RZ, 0x1f ;  /* 0x00001fff8c027589 */ /* 0x000f2200000e0000 */
[----:B------:R-:W1:Y:S01]  /*0e20*/  S2UR UR44, SR_CTAID.X ;  /* 0x00000000002c79c3 */ /* 0x000e620000002500 */
[----:B------:R-:W-:-:S07]  /*0e30*/  NOP ;  /* 0x0000000000007918 */ /* 0x000fce0000000000 */
[----:B------:R-:W1:Y:S01]  /*0e40*/  S2UR UR45, SR_CTAID.Y ;  /* 0x00000000002d79c3 */ /* 0x000e620000002600 */
[----:B----4-:R-:W-:-:S13]  /*0e50*/  ISETP.NE.AND P0, PT, R2, 0x5, PT ;  /* 0x000000050200780c */ /* 0x010fda0003f05270 */
[----:B-1----:R-:W-:Y:S05]  /*0e60*/  @P0 BRA `(.L_x_14) ;  /* 0x0000000000480947 */ /* 0x002fea0003800000 */
        /* <DEDUP_REMOVED lines=13> */
[----:B-1----:R1:W4:Y:S01]  /*0f40*/  SYNCS.EXCH.64 URZ, [UR4+0x250], UR8 ;  /* 0x0002500804ff75b2 */ /* 0x0023220008000100 */
[----:B------:R1:W1:Y:S01]  /*0f50*/  SYNCS.EXCH.64 URZ, [UR4+0x260], UR6 ;  /* 0x0002600604ff75b2 */ /* 0x0002620008000100 */
[----:B------:R1:W1:Y:S01]  /*0f60*/  SYNCS.EXCH.64 URZ, [UR4+0x258], UR8 ;  /* 0x0002580804ff75b2 */ /* 0x0002620008000100 */
[----:B------:R1:W1:Y:S01]  /*0f70*/  SYNCS.EXCH.64 URZ, [UR4+0x268], UR6 ;  /* 0x0002680604ff75b2 */ /* 0x0002620008000100 */
[----:B------:R-:W-:Y:S01]  /*0f80*/  NOP ;  /* 0x0000000000007918 */ /* 0x000fe20000000000 */
.L_x_14:
[----:B------:R-:W-:-:S05]  /*0f90*/  CS2R.32 R132, SR_CgaSize ;  /* 0x0000000000847805 */ /* 0x000fca0000008a00 */
[----:B------:R-:W-:-:S05]  /*0fa0*/  IMAD R132, R132, -0xa0, RZ ;  /* 0xffffff6084847824 */ /* 0x000fca00078e02ff */
[----:B------:R-:W-:-:S14]  /*0fb0*/  R2UR UR5, R132 ;  /* 0x00000000840572ca */ /* 0x000fdc00000e0000 */
[----:B------:R-:W2:Y:S01]  /*0fc0*/  LDCU UR5, c[0x0][UR5+0x2b0] ;  /* 0x00005600050577ac */ /* 0x000ea20008000800 */
[----:B------:R-:W-:Y:S02]  /*0fd0*/  I2FP.F32.U32 R132, UR44 ;  /* 0x0000002c00847c45 */ /* 0x000fe40008201000 */
[----:B------:R-:W-:-:S05]  /*0fe0*/  CS2R.32 R3, SR_CgaSize ;  /* 0x0000000000037805 */ /* 0x000fca0000008a00 */
[----:B------:R-:W-:-:S06]  /*0ff0*/  IMAD R3, R3, -0xa0, RZ ;  /* 0xffffff6003037824 */ /* 0x000fcc00078e02ff */
[----:B------:R-:W3:Y:S01]  /*1000*/  LDC R3, c[0x0][R3+0x2a0] ;  /* 0x0000a80003037b82 */ /* 0x000ee20000000800 */
[----:B------:R-:W-:Y:S02]  /*1010*/  I2FP.F32.U32 R131, UR45 ;  /* 0x0000002d00837c45 */ /* 0x000fe40008201000 */
[----:B------:R-:W-:-:S05]  /*1020*/  CS2R.32 R16, SR_CgaSize ;  /* 0x0000000000107805 */ /* 0x000fca0000008a00 */
[----:B------:R-:W-:-:S05]  /*1030*/  IMAD R16, R16, -0xa0, RZ ;  /* 0xffffff6010107824 */ /* 0x000fca00078e02ff */
[----:B-1----:R-:W-:-:S14]  /*1040*/  R2UR UR4, R16 ;  /* 0x00000000100472ca */ /* 0x002fdc00000e0000 */
[----:B------:R-:W1:Y:S01]  /*1050*/  LDCU UR4, c[0x0][UR4+0x2b4] ;  /* 0x00005680040477ac */ /* 0x000e620008000800 */
[----:B------:R-:W-:Y:S01]  /*1060*/  NOP ;  /* 0x0000000000007918 */ /* 0x000fe20000000000 */
[----:B------:R-:W3:Y:S01]  /*1070*/  S2R R16, SR_CTAID.Z ;  /* 0x0000000000107919 */ /* 0x000ee20000002700 */
[----:B------:R-:W4:Y:S01]  /*1080*/  LDCU UR18, c[0x0][0xc24] ;  /* 0x00018480ff1277ac */ /* 0x000f220008000800 */
[----:B------:R-:W-:-:S05]  /*1090*/  CS2R.32 R2, SR_CgaSize ;  /* 0x0000000000027805 */ /* 0x000fca0000008a00 */
[----:B------:R-:W-:-:S06]  /*10a0*/  IMAD R2, R2, -0xa0, RZ ;  /* 0xffffff6002027824 */ /* 0x000fcc00078e02ff */
[----:B------:R-:W3:Y:S01]  /*10b0*/  LDC R2, c[0x0][R2+0x2a4] ;  /* 0x0000a90002027b82 */ /* 0x000ee20000000800 */
[----:B--2---:R-:W-:Y:S01]  /*10c0*/  FMUL R132, R132, UR5 ;  /* 0x0000000584847c20 */ /* 0x004fe20008400000 */
[----:B-1----:R-:W-:-:S05]  /*10d0*/  FMUL R131, R131, UR4 ;  /* 0x0000000483837c20 */ /* 0x002fca0008400000 */
[----:B------:R-:W1:Y:S01]  /*10e0*/  F2I.U32.TRUNC.NTZ R132, R132 ;  /* 0x0000008400847305 */ /* 0x000e62000020f000 */
[----:B----4-:R-:W-:-:S07]  /*10f0*/  UISETP.GE.AND UP0, UPT, UR18, 0x1, UPT ;  /* 0x000000011200788c */ /* 0x010fce000bf06270 */
[----:B------:R-:W2:Y:S01]  /*1100*/  F2I.U32.TRUNC.NTZ R131, R131 ;  /* 0x0000008300837305 */ /* 0x000ea2000020f000 */
[----:B-1----:R-:W-:-:S05]  /*1110*/  IADD3 R132, PT, PT, -R132, RZ, RZ ;  /* 0x000000ff84847210 */ /* 0x002fca0007ffe1ff */
[----:B---3--:R-:W-:Y:S01]  /*1120*/  IMAD R132, R3, R132, UR44 ;  /* 0x0000002c03847e24 */ /* 0x008fe2000f8e0284 */
[----:B--2---:R-:W-:-:S05]  /*1130*/  IADD3 R131, PT, PT, -R131, RZ, RZ ;  /* 0x000000ff83837210 */ /* 0x004fca0007ffe1ff */
[----:B------:R-:W-:Y:S01]  /*1140*/  IMAD R131, R2, R131, UR45 ;  /* 0x0000002d02837e24 */ /* 0x000fe2000f8e0283 */
[----:B------:R-:W-:Y:S06]  /*1150*/  BAR.SYNC.DEFER_BLOCKING 0x0 ;  /* 0x0000000000007b1d */ /* 0x000fec0000010000 */
[----:B------:R-:W-:Y:S05]  /*1160*/  BRA.U !UP0, `(.L_x_15) ;  /* 0x0000000108d47547 */ /* 0x000fea000b800000 */
[----:B------:R-:W1:Y:S01]  /*1170*/  LDCU.128 UR20, c[0x0][0xc10] ;  /* 0x00018200ff1477ac */ /* 0x000e620008000c00 */
[----:B------:R-:W2:Y:S01]  /*1180*/  LDCU UR14, c[0x0][0x370] ;  /* 0x00006e00ff0e77ac */ /* 0x000ea20008000800 */
[----:B------:R-:W3:Y:S01]  /*1190*/  LDCU UR9, c[0x0][0x374] ;  /* 0x00006e80ff0977ac */ /* 0x000ee20008000800 */
[----:B------:R-:W4:Y:S01]  /*11a0*/  LDCU UR19, c[0x0][0xc0c] ;  /* 0x00018180ff1377ac */ /* 0x000f220008000800 */
[----:B------:R-:W4:Y:S01]  /*11b0*/  LDCU UR8, c[0x0][0xc20] ;  /* 0x00018400ff0877ac */ /* 0x000f220008000800 */
[----:B------:R-:W4:Y:S01]  /*11c0*/  LDCU.64 UR16, c[0x0][0xc28] ;  /* 0x00018500ff1077ac */ /* 0x000f220008000a00 */
[----:B-1----:R-:W-:Y:S02]  /*11d0*/  UISETP.NE.AND UP0, UPT, UR22, 0x1, UPT ;  /* 0x000000011600788c */ /* 0x002fe4000bf05270 */
[----:B---3--:R-:W-:Y:S02]  /*11e0*/  UIMAD.WIDE.U32 UR4, UR9, UR23, URZ ;  /* 0x00000017090472a5 */ /* 0x008fe4000f8e00ff */
[----:B--2---:R-:W-:-:S02]  /*11f0*/  UIMAD.WIDE.U32 UR6, UR14, UR20, URZ ;  /* 0x000000140e0672a5 */ /* 0x004fc4000f8e00ff */
[----:B----4-:R-:W-:Y:S02]  /*1200*/  UISETP.NE.AND UP1, UPT, UR19, 0x1, UPT ;  /* 0x000000011300788c */ /* 0x010fe4000bf25270 */
[----:B------:R-:W-:Y:S01]  /*1210*/  UIMAD.WIDE.U32 UR10, UR45, UR23, URZ ;  /* 0x000000172d0a72a5 */ /* 0x000fe2000f8e00ff */
[----:B------:R-:W-:Y:S01]  /*1220*/  UMOV UR4, UR5 ;  /* 0x0000000500047c82 */ /* 0x000fe20008000000 */
[----:B------:R-:W-:Y:S02]  /*1230*/  UISETP.NE.AND UP3, UPT, UR18, 0x1, UPT ;  /* 0x000000011200788c */ /* 0x000fe4000bf65270 */
[----:B------:R-:W-:-:S03]  /*1240*/  @UP0 USHF.R.U32.HI UR9, URZ, UR8, UR4 ;  /* 0x00000008ff090299 */ /* 0x000fc60008011604 */
[----:B------:R-:W-:Y:S01]  /*1250*/  UMOV UR6, UR11 ;  /* 0x0000000b00067c82 */ /* 0x000fe20008000000 */
[----:B------:R-:W-:Y:S01]  /*1260*/  UMOV UR4, UR7 ;  /* 0x0000000700047c82 */ /* 0x000fe20008000000 */
[----:B------:R-:W-:Y:S02]  /*1270*/  USHF.R.U32.HI UR10, URZ, UR8, UR6 ;  /* 0x00000008ff0a7299 */ /* 0x000fe40008011606 */
[----:B------:R-:W-:Y:S02]  /*1280*/  @UP1 USHF.R.U32.HI UR14, URZ, UR21, UR4 ;  /* 0x00000015ff0e1299 */ /* 0x000fe40008011604 */
[----:B------:R-:W-:Y:S02]  /*1290*/  UIMAD.WIDE.U32 UR4, UR9, UR16, URZ ;  /* 0x00000010090472a5 */ /* 0x000fe4000f8e00ff */
[----:B------:R-:W-:Y:S02]  /*12a0*/  UIMAD.WIDE.U32 UR12, UR44, UR20, URZ ;  /* 0x000000142c0c72a5 */ /* 0x000fe4000f8e00ff */
[----:B------:R-:W-:-:S03]  /*12b0*/  UIMAD.WIDE.U32 UR6, UR14, UR16, URZ ;  /* 0x000000100e0672a5 */ /* 0x000fc6000f8e00ff */
[----:B------:R-:W-:Y:S02]  /*12c0*/  UMOV UR4, UR5 ;  /* 0x0000000500047c82 */ /* 0x000fe40008000000 */
[----:B------:R-:W-:Y:S01]  /*12d0*/  @UP3 USHF.R.U32.HI UR9, URZ, UR17, UR4 ;  /* 0x00000011ff093299 */ /* 0x000fe20008011604 */
[----:B------:R-:W-:Y:S02]  /*12e0*/  UMOV UR8, UR13 ;  /* 0x0000000d00087c82 */ /* 0x000fe40008000000 */
[----:B------:R-:W-:Y:S01]  /*12f0*/  UMOV UR4, UR7 ;  /* 0x0000000700047c82 */ /* 0x000fe20008000000 */
[----:B------:R-:W-:Y:S02]  /*1300*/  USHF.R.U32.HI UR21, URZ, UR21, UR8 ;  /* 0x00000015ff157299 */ /* 0x000fe40008011608 */
[----:B------:R-:W-:Y:S02]  /*1310*/  @UP3 USHF.R.U32.HI UR14, URZ, UR17, UR4 ;  /* 0x00000011ff0e3299 */ /* 0x000fe40008011604 */
[----:B------:R-:W-:-:S02]  /*1320*/  USEL UR8, UR45, UR10, !UP0 ;  /* 0x0000000a2d087287 */ /* 0x000fc4000c000000 */
[----:B------:R-:W-:Y:S02]  /*1330*/  UIMAD UR4, UR9, UR18, URZ ;  /* 0x00000012090472a4 */ /* 0x000fe4000f8e02ff */
[----:B------:R-:W-:Y:S02]  /*1340*/  USEL UR6, UR44, UR21, !UP1 ;  /* 0x000000152c067287 */ /* 0x000fe4000c800000 */
[----:B------:R-:W-:Y:S02]  /*1350*/  UISETP.GE.AND UP0, UPT, UR8, UR4, UPT ;  /* 0x000000040800728c */ /* 0x000fe4000bf06270 */
[----:B------:R-:W-:Y:S02]  /*1360*/  UIMAD UR7, UR14, UR18, URZ ;  /* 0x000000120e0772a4 */ /* 0x000fe4000f8e02ff */
[----:B------:R-:W-:Y:S02]  /*1370*/  UIMAD.WIDE.U32 UR4, UR8, UR16, URZ ;  /* 0x00000010080472a5 */ /* 0x000fe4000f8e00ff */
[----:B------:R-:W-:-:S02]  /*1380*/  UISETP.GE.OR UP0, UPT, UR6, UR7, UP0 ;  /* 0x000000070600728c */ /* 0x000fc40008706670 */
[----:B------:R-:W-:Y:S02]  /*1390*/  UIMAD.WIDE.U32 UR10, UR6, UR16, URZ ;  /* 0x00000010060a72a5 */ /* 0x000fe4000f8e00ff */
[----:B------:R-:W-:Y:S01]  /*13a0*/  UIADD3 UR7, UPT, UPT, -UR8, URZ, URZ ;  /* 0x000000ff08077290 */ /* 0x000fe2000fffe1ff */
[----:B------:R-:W-:Y:S01]  /*13b0*/  UMOV UR4, UR5 ;  /* 0x0000000500047c82 */ /* 0x000fe20008000000 */
[----:B------:R-:W-:Y:S02]  /*13c0*/  UIADD3 UR9, UPT, UPT, -UR6, URZ, URZ ;  /* 0x000000ff06097290 */ /* 0x000fe4000fffe1ff */
[----:B------:R-:W-:-:S03]  /*13d0*/  USHF.R.U32.HI UR4, URZ, UR17, UR4 ;  /* 0x00000011ff047299 */ /* 0x000fc60008011604 */
[----:B------:R-:W-:Y:S01]  /*13e0*/  @!UP0 UMOV UR5, UR11 ;  /* 0x0000000b00058c82 */ /* 0x000fe20008000000 */
[----:B------:R-:W-:Y:S02]  /*13f0*/  UIMAD UR45, UR22, UR7, UR45 ;  /* 0x00000007162d72a4 */ /* 0x000fe4000f8e022d */
[----:B------:R-:W-:Y:S02]  /*1400*/  USEL UR4, UR8, UR4, !UP3 ;  /* 0x0000000408047287 */ /* 0x000fe4000d800000 */
[----:B------:R-:W-:Y:S02]  /*1410*/  @!UP0 USHF.R.U32.HI UR5, URZ, UR17, UR5 ;  /* 0x00000011ff058299 */ /* 0x000fe40008011605 */
[----:B------:R-:W-:Y:S02]  /*1420*/  UIADD3 UR7, UPT, UPT, -UR4, URZ, URZ ;  /* 0x000000ff04077290 */ /* 0x000fe4000fffe1ff */
[----:B------:R-:W-:Y:S02]  /*1430*/  @!UP0 USEL UR5, UR6, UR5, !UP3 ;  /* 0x0000000506058287 */ /* 0x000fe4000d800000 */
[----:B------:R-:W-:-:S02]  /*1440*/  UIMAD UR7, UR18, UR7, UR8 ;  /* 0x00000007120772a4 */ /* 0x000fc4000f8e0208 */
[----:B------:R-:W-:Y:S02]  /*1450*/  @!UP0 UIADD3 UR4, UPT, UPT, UR4, -UR5, URZ ;  /* 0x8000000504048290 */ /* 0x000fe4000fffe0ff */
[----:B------:R-:W-:Y:S02]  /*1460*/  @!UP0 UIMAD UR7, UR7, UR14, UR5 ;  /* 0x0000000e070782a4 */ /* 0x000fe4000f8e0205 */
[----:B------:R-:W-:Y:S02]  /*1470*/  @!UP0 UIMAD UR8, UR4, UR18, UR6 ;  /* 0x00000012040882a4 */ /* 0x000fe4000f8e0206 */
[----:B------:R-:W-:Y:S02]  /*1480*/  UIMAD UR4, UR19, UR9, UR44 ;  /* 0x00000009130472a4 */ /* 0x000fe4000f8e022c */
[----:B------:R-:W-:Y:S01]  /*1490*/  UIMAD UR45, UR8, UR22, UR45 ;  /* 0x00000016082d72a4 */ /* 0x000fe2000f8e022d */
[----:B------:R-:W-:Y:S02]  /*14a0*/  @!UP0 UMOV UR6, UR7 ;  /* 0x0000000700068c82 */ /* 0x000fe40008000000 */
[----:B------:R-:W-:-:S12]  /*14b0*/  UIMAD UR44, UR6, UR19, UR4 ;  /* 0x00000013062c72a4 */ /* 0x000fd8000f8e0204 */
.L_x_15:
[----:B------:R-:W1:Y:S02]  /*14c0*/  LDCU UR4, c[0x0][0xc30] ;  /* 0x00018600ff0477ac */ /* 0x000e640008000800 */
[----:B-1----:R-:W-:-:S09]  /*14d0*/  UISETP.NE.AND UP0, UPT, UR4, 0x1, UPT ;  /* 0x000000010400788c */ /* 0x002fd2000bf05270 */
[----:B------:R-:W-:Y:S05]  /*14e0*/  BRA.U UP0, `(.L_x_16) ;  /* 0x0000000100447547 */ /* 0x000fea000b800000 */
[----:B------:R-:W1:Y:S01]  /*14f0*/  LDCU.128 UR8, c[0x0][0xc10] ;  /* 0x00018200ff0877ac */ /* 0x000e620008000c00 */
[----:B------:R-:W2:Y:S01]  /*1500*/  LDCU UR12, c[0x0][0xc0c] ;  /* 0x00018180ff0c77ac */ /* 0x000ea20008000800 */
[----:B------:R-:W3:Y:S01]  /*1510*/  LDCU UR13, c[0x0][0xc20] ;  /* 0x00018400ff0d77ac */ /* 0x000ee20008000800 */
[----:B-1----:R-:W-:Y:S02]  /*1520*/  UIMAD.WIDE.U32 UR6, UR44, UR8, URZ ;  /* 0x000000082c0672a5 */ /* 0x002fe4000f8e00ff */
[----:B------:R-:W-:Y:S02]  /*1530*/  UIMAD.WIDE.U32 UR4, UR45, UR11, URZ ;  /* 0x0000000b2d0472a5 */ /* 0x000fe4000f8e00ff */
[----:B--2---:R-:W-:Y:S02]  /*1540*/  UISETP.NE.AND UP1, UPT, UR12, 0x1, UPT ;  /* 0x000000010c00788c */ /* 0x004fe4000bf25270 */
[----:B------:R-:W-:Y:S01]  /*1550*/  UISETP.NE.AND UP0, UPT, UR10, 0x1, UPT ;  /* 0x000000010a00788c */ /* 0x000fe2000bf05270 */
[----:B------:R-:W-:-:S02]  /*1560*/  UMOV UR6, UR7 ;  /* 0x0000000700067c82 */ /* 0x000fc40008000000 */
[----:B------:R-:W-:Y:S01]  /*1570*/  UMOV UR4, UR5 ;  /* 0x0000000500047c82 */ /* 0x000fe20008000000 */
[----:B------:R-:W-:Y:S02]  /*1580*/  USHF.R.U32.HI UR6, URZ, UR9, UR6 ;  /* 0x00000009ff067299 */ /* 0x000fe40008011606 */
[----:B---3--:R-:W-:Y:S02]  /*1590*/  USHF.R.U32.HI UR4, URZ, UR13, UR4 ;  /* 0x0000000dff047299 */ /* 0x008fe40008011604 */
[----:B------:R-:W-:Y:S02]  /*15a0*/  USEL UR5, UR44, UR6, !UP1 ;  /* 0x000000062c057287 */ /* 0x000fe4000c800000 */
[----:B------:R-:W-:-:S04]  /*15b0*/  USEL UR4, UR45, UR4, !UP0 ;  /* 0x000000042d047287 */ /* 0x000fc8000c000000 */
[----:B------:R-:W-:Y:S02]  /*15c0*/  UIADD3 UR6, UPT, UPT, UR5, -UR4, URZ ;  /* 0x8000000405067290 */ /* 0x000fe4000fffe0ff */
[----:B------:R-:W-:Y:S02]  /*15d0*/  UIADD3 UR4, UPT, UPT, -UR5, UR4, URZ ;  /* 0x0000000405047290 */ /* 0x000fe4000fffe1ff */
[----:B------:R-:W-:Y:S02]  /*15e0*/  UIMAD UR45, UR6, UR10, UR45 ;  /* 0x0000000a062d72a4 */ /* 0x000fe4000f8e022d */
[----:B------:R-:W-:-:S12]  /*15f0*/  UIMAD UR44, UR4, UR12, UR44 ;  /* 0x0000000c042c72a4 */ /* 0x000fd8000f8e022c */
.L_x_16:
[----:B------:R-:W-:Y:S01]  /*1600*/  BAR.SYNC.DEFER_BLOCKING 0x0 ;  /* 0x0000000000007b1d */ /* 0x000fe20000010000 */
[----:B------:R-:W-:Y:S01]  /*1610*/  UISETP.NE.AND UP0, UPT, UR15, 0x2, UPT ;  /* 0x000000020f00788c */ /* 0x000fe2000bf05270 */
[----:B------:R-:W-:Y:S02]  /*1620*/  ISETP.NE.OR P2, PT, R0, 0x2, !P2 ;  /* 0x000000020000780c */ /* 0x000fe40005745670 */
[----:B------:R-:W-:Y:S02]  /*1630*/  LOP3.LUT R0, R133, 0x1f, RZ, 0xc0, !PT ;  /* 0x0000001f85007812 */ /* 0x000fe400078ec0ff */
[----:B------:R-:W1:Y:S04]  /*1640*/  LDCU UR39, c[0x0][0xc24] ;  /* 0x00018480ff2777ac */ /* 0x000e680008000800 */
[----:B------:R-:W-:Y:S05]  /*1650*/  BRA.U UP0, `(.L_x_17) ;  /* 0x0000002900e87547 */ /* 0x000fea000b800000 */
[----:B------:R-:W2:Y:S01]  /*1660*/  LDCU UR5, c[0x0][0x388] ;  /* 0x00007100ff0577ac */ /* 0x000ea20008000800 */
[----:B------:R-:W-:Y:S01]  /*1670*/  PLOP3.LUT P1, PT, PT, PT, UP2, 0x80, 0x8 ;  /* 0x000000000008781c */ /* 0x000fe20003f2f028 */
[----:B------:R-:W-:Y:S01]  /*1680*/  IMAD.MOV.U32 R2, RZ, RZ, RZ ;  /* 0x000000ffff027224 */ /* 0x000fe200078e00ff */
[----:B------:R-:W-:Y:S01]  /*1690*/  ISETP.EQ.OR P3, PT, R0, RZ, P2 ;  /* 0x000000ff0000720c */ /* 0x000fe20001762670 */
[----:B------:R-:W3:Y:S01]  /*16a0*/  LDCU UR8, c[0x0][0x38c] ;  /* 0x00007180ff0877ac */ /* 0x000ee20008000800 */
[----:B------:R-:W-:Y:S01]  /*16b0*/  PLOP3.LUT P1, PT, P1, PT, PT, 0x8, 0x80 ;  /* 0x000000000080781c */ /* 0x000fe20000f2e170 */
[----:B------:R-:W4:Y:S01]  /*16c0*/  LDCU.64 UR6, c[0x0][0x390] ;  /* 0x00007200ff0677ac */ /* 0x000f220008000a00 */
[----:B------:R-:W1:Y:S01]  /*16d0*/  LDCU UR52, c[0x0][0x370] ;  /* 0x00006e00ff3477ac */ /* 0x000e620008000800 */
[----:B------:R-:W1:Y:S01]  /*16e0*/  LDCU.64 UR42, c[0x0][0x348] ;  /* 0x00006900ff2a77ac */ /* 0x000e620008000a00 */
[----:B--2---:R-:W-:Y:S01]  /*16f0*/  UIADD3 UR5, UPT, UPT, UR5, 0x1f, URZ ;  /* 0x0000001f05057890 */ /* 0x004fe2000fffe0ff */
[----:B------:R-:W2:Y:S03]  /*1700*/  LDCU UR51, c[0x0][0x374] ;  /* 0x00006e80ff3377ac */ /* 0x000ea60008000800 */
[----:B------:R-:W-:Y:S01]  /*1710*/  USHF.R.S32.HI UR4, URZ, 0x1f, UR5 ;  /* 0x0000001fff047899 */ /* 0x000fe20008011405 */
[----:B------:R-:W-:Y:S01]  /*1720*/  UMOV UR26, 0x1 ;  /* 0x00000001001a7882 */ /* 0x000fe20000000000 */
[----:B------:R-:W-:-:S02]  /*1730*/  UMOV UR31, URZ ;  /* 0x000000ff001f7c82 */ /* 0x000fc40008000000 */
[----:B------:R-:W-:Y:S01]  /*1740*/  ULEA.HI UR4, UR4, UR5, URZ, 0x5 ;  /* 0x0000000504047291 */ /* 0x000fe2000f8f28ff */
[----:B------:R-:W-:Y:S01]  /*1750*/  UMOV UR36, URZ ;  /* 0x000000ff00247c82 */ /* 0x000fe20008000000 */
[----:B------:R-:W-:Y:S02]  /*1760*/  UMOV UR38, URZ ;  /* 0x000000ff00267c82 */ /* 0x000fe40008000000 */
[----:B------:R-:W-:-:S04]  /*1770*/  USHF.R.S32.HI UR4, URZ, 0x5, UR4 ;  /* 0x00000005ff047899 */ /* 0x000fc80008011404 */
[----:B---3--:R-:W-:-:S04]  /*1780*/  UIMAD UR4, UR4, UR8, URZ ;  /* 0x00000008040472a4 */ /* 0x008fc8000f8e02ff */
[----:B----4-:R-:W-:-:S04]  /*1790*/  UIMAD UR4, UR4, UR6, URZ ;  /* 0x00000006040472a4 */ /* 0x010fc8000f8e02ff */
[----:B------:R-:W-:-:S04]  /*17a0*/  UIMAD UR53, UR4, UR7, URZ ;  /* 0x00000007043572a4 */ /* 0x000fc8000f8e02ff */
[----:B------:R-:W-:Y:S02]  /*17b0*/  UISETP.NE.AND UP1, UPT, UR53, URZ, UPT ;  /* 0x000000ff3500728c */ /* 0x000fe4000bf25270 */
[----:B------:R-:W-:-:S04]  /*17c0*/  UISETP.LT.U32.AND UP0, UPT, UR53, 0x22, UPT ;  /* 0x000000223500788c */ /* 0x000fc8000bf01070 */
[----:B------:R-:W-:-:S04]  /*17d0*/  USEL UR4, UR53, 0x22, UP0 ;  /* 0x0000002235047887 */ /* 0x000fc80008000000 */
[----:B------:R-:W-:Y:S02]  /*17e0*/  UIADD3 UR5, UPT, UPT, UR4, -0x1, URZ ;  /* 0xffffffff04057890 */ /* 0x000fe4000fffe0ff */
[----:B------:R-:W-:Y:S02]  /*17f0*/  @!UP1 UIADD3 UR5, UPT, UPT, UR4, URZ, URZ ;  /* 0x000000ff04059290 */ /* 0x000fe4000fffe0ff */
[----:B------:R-:W-:Y:S02]  /*1800*/  UIADD3 UR50, UPT, UPT, UR53, -UR4, URZ ;  /* 0x8000000435327290 */ /* 0x000fe4000fffe0ff */
[----:B-12---:R-:W-:-:S12]  /*1810*/  UIADD3 UR54, UPT, UPT, UR5, 0x1, URZ ;  /* 0x0000000105367890 */ /* 0x006fd8000fffe0ff */
.L_x_33:
[----:B------:R-:W1:Y:S01]  /*1820*/  S2UR UR30, SR_CgaCtaId ;  /* 0x00000000001e79c3 */ /* 0x000e620000008800 */
[----:B------:R-:W-:Y:S01]  /*1830*/  UMOV UR4, 0x400 ;  /* 0x0000040000047882 */ /* 0x000fe20000000000 */
[----:B------:R-:W-:Y:S01]  /*1840*/  MOV R0, UR26 ;  /* 0x0000001a00007c02 */ /* 0x000fe20008000f00 */
[----:B------:R-:W-:Y:S02]  /*1850*/  UISETP.NE.AND UP0, UPT, UR53, URZ, UPT ;  /* 0x000000ff3500728c */ /* 0x000fe4000bf05270 */
[----:B------:R-:W-:Y:S01]  /*1860*/  USHF.L.U32 UR44, UR44, 0x7, URZ ;  /* 0x000000072c2c7899 */ /* 0x000fe200080006ff */
[----:B------:R-:W-:Y:S01]  /*1870*/  SHF.L.U32 R0, R0, 0x1f, RZ ;  /* 0x0000001f00007819 */ /* 0x000fe200000006ff */
[----:B------:R-:W-:Y:S01]  /*1880*/  USHF.L.U32 UR19, UR45, 0x6, URZ ;  /* 0x000000062d137899 */ /* 0x000fe200080006ff */
[----:B------:R-:W-:Y:S01]  /*1890*/  UMOV UR27, URZ ;  /* 0x000000ff001b7c82 */ /* 0x000fe20008000000 */
[----:B------:R-:W-:Y:S01]  /*18a0*/  UMOV UR22, URZ ;  /* 0x000000ff00167c82 */ /* 0x000fe20008000000 */
[----:B------:R-:W-:Y:S01]  /*18b0*/  UMOV UR21, URZ ;  /* 0x000000ff00157c82 */ /* 0x000fe20008000000 */
[----:B------:R-:W-:Y:S01]  /*18c0*/  UMOV UR20, URZ ;  /* 0x000000ff00147c82 */ /* 0x000fe20008000000 */
[----:B-1----:R-:W-:-:S04]  /*18d0*/  ULEA UR30, UR30, UR4, 0x18 ;  /* 0x000000041e1e7291 */ /* 0x002fc8000f8ec0ff */
[----:B------:R-:W-:-:S09]  /*18e0*/  ULEA UR4, UR31, UR30, 0x3 ;  /* 0x0000001e1f047291 */ /* 0x000fd2000f8e18ff */
[----:B------:R1:W2:Y:S01]  /*18f0*/  SYNCS.PHASECHK.TRANS64.TRYWAIT P0, [UR4+0x110], R0 ;  /* 0x00011000ff0075a7 */ /* 0x0002a20008001104 */
[----:B------:R-:W-:Y:S05]  /*1900*/  BRA.U !UP0, `(.L_x_18) ;  /* 0x0000000508987547 */ /* 0x000fea000b800000 */
[----:B------:R-:W3:Y:S01]  /*1910*/  LDCU.128 UR12, c[0x0][0x480] ;  /* 0x00009000ff0c77ac */ /* 0x000ee20008000c00 */
[----:B------:R-:W4:Y:S01]  /*1920*/  LDCU.128 UR8, c[0x0][0x490] ;  /* 0x00009200ff0877ac */ /* 0x000f220008000c00 */
[----:B------:R-:W1:Y:S01]  /*1930*/  LDCU.64 UR20, c[0x0][0x4c0] ;  /* 0x00009800ff1477ac */ /* 0x000e620008000a00 */
[----:B------:R-:W1:Y:S01]  /*1940*/  LDCU.64 UR16, c[0x0][0x4f0] ;  /* 0x00009e00ff1077ac */ /* 0x000e620008000a00 */
[----:B------:R-:W1:Y:S01]  /*1950*/  LDCU UR18, c[0x0][0x4c8] ;  /* 0x00009900ff1277ac */ /* 0x000e620008000800 */
[----:B---3--:R-:W-:Y:S02]  /*1960*/  UIMAD.WIDE.U32 UR4, UR44, UR13, URZ ;  /* 0x0000000d2c0472a5 */ /* 0x008fe4000f8e00ff */
[----:B------:R-:W-:Y:S02]  /*1970*/  UISETP.NE.AND UP0, UPT, UR12, 0x1, UPT ;  /* 0x000000010c00788c */ /* 0x000fe4000bf05270 */
[----:B------:R-:W-:Y:S01]  /*1980*/  USHF.R.U32.HI UR5, URZ, UR14, UR5 ;  /* 0x0000000eff057299 */ /* 0x000fe20008011605 */
[----:B------:R-:W3:Y:S03]  /*1990*/  LDCU UR45, c[0x0][0x38c] ;  /* 0x00007180ff2d77ac */ /* 0x000ee60008000800 */
[----:B------:R-:W-:-:S02]  /*19a0*/  USEL UR5, UR44, UR5, !UP0 ;  /* 0x000000052c057287 */ /* 0x000fc4000c000000 */
[----:B------:R-:W-:Y:S02]  /*19b0*/  UISETP.NE.AND UP0, UPT, UR15, 0x1, UPT ;  /* 0x000000010f00788c */ /* 0x000fe4000bf05270 */
[----:B----4-:R-:W-:Y:S01]  /*19c0*/  UIMAD.WIDE.U32 UR6, UR5, UR8, URZ ;  /* 0x00000008050672a5 */ /* 0x010fe2000f8e00ff */
[----:B------:R-:W4:Y:S01]  /*19d0*/  LDCU UR8, c[0x0][0x4a0] ;  /* 0x00009400ff0877ac */ /* 0x000f220008000800 */
[----:B------:R-:W1:Y:S05]  /*19e0*/  LDCU UR23, c[0x0][0x4cc] ;  /* 0x00009980ff1777ac */ /* 0x000e6a0008000800 */
[----:B------:R-:W-:Y:S01]  /*19f0*/  UMOV UR4, UR7 ;  /* 0x0000000700047c82 */ /* 0x000fe20008000000 */
[----:B------:R-:W1:Y:S01]  /*1a00*/  LDCU.64 UR40, c[0x0][0x390] ;  /* 0x00007200ff2877ac */ /* 0x000e620008000a00 */
[----:B------:R-:W-:Y:S01]  /*1a10*/  USHF.R.U32.HI UR4, URZ, UR9, UR4 ;  /* 0x00000009ff047299 */ /* 0x000fe20008011604 */
[----:B------:R-:W1:Y:S03]  /*1a20*/  LDCU UR9, c[0x0][0x4ec] ;  /* 0x00009d80ff0977ac */ /* 0x000e660008000800 */
[----:B------:R-:W-:-:S02]  /*1a30*/  USEL UR4, UR5, UR4, !UP0 ;  /* 0x0000000405047287 */ /* 0x000fc4000c000000 */
[----:B------:R-:W-:Y:S02]  /*1a40*/  UISETP.NE.AND UP0, UPT, UR10, 0x1, UPT ;  /* 0x000000010a00788c */ /* 0x000fe4000bf05270 */
[----:B------:R-:W-:Y:S01]  /*1a50*/  UIMAD.WIDE.U32 UR6, UR4, UR11, URZ ;  /* 0x0000000b040672a5 */ /* 0x000fe2000f8e00ff */
[----:B------:R-:W1:Y:S01]  /*1a60*/  LDCU.64 UR24, c[0x0][0x4d0] ;  /* 0x00009a00ff1877ac */ /* 0x000e620008000a00 */
[----:B------:R-:W-:-:S05]  /*1a70*/  UIADD3 UR38, UPT, UPT, UR54, UR36, URZ ;  /* 0x0000002436267290 */ /* 0x000fca000fffe0ff */
[----:B------:R-:W-:Y:S01]  /*1a80*/  UMOV UR6, UR7 ;  /* 0x0000000700067c82 */ /* 0x000fe20008000000 */
[----:B------:R-:W-:Y:S02]  /*1a90*/  UIADD3 UR7, UPT, UPT, -UR4, URZ, URZ ;  /* 0x000000ff04077290 */ /* 0x000fe4000fffe1ff */
[----:B----4-:R-:W-:Y:S02]  /*1aa0*/  USHF.R.U32.HI UR6, URZ, UR8, UR6 ;  /* 0x00000008ff067299 */ /* 0x010fe40008011606 */
[----:B------:R-:W-:Y:S02]  /*1ab0*/  UIADD3 UR8, UPT, UPT, -UR5, URZ, URZ ;  /* 0x000000ff05087290 */ /* 0x000fe4000fffe1ff */
[----:B------:R-:W-:Y:S02]  /*1ac0*/  USEL UR14, UR4, UR6, !UP0 ;  /* 0x00000006040e7287 */ /* 0x000fe4000c000000 */
[----:B------:R-:W-:Y:S02]  /*1ad0*/  UIMAD UR7, UR15, UR7, UR5 ;  /* 0x000000070f0772a4 */ /* 0x000fe4000f8e0205 */
[----:B------:R-:W-:-:S02]  /*1ae0*/  UIADD3 UR6, UPT, UPT, -UR14, URZ, URZ ;  /* 0x000000ff0e067290 */ /* 0x000fc4000fffe1ff */
[----:B------:R-:W-:Y:S02]  /*1af0*/  UIMAD UR8, UR12, UR8, UR44 ;  /* 0x000000080c0872a4 */ /* 0x000fe4000f8e022c */
[----:B------:R-:W-:Y:S02]  /*1b00*/  UIMAD UR13, UR10, UR6, UR4 ;  /* 0x000000060a0d72a4 */ /* 0x000fe4000f8e0204 */
[----:B-1----:R-:W-:Y:S02]  /*1b10*/  UIMAD UR11, UR8, UR20, UR9 ;  /* 0x00000014080b72a4 */ /* 0x002fe4000f8e0209 */
[----:B------:R-:W-:Y:S01]  /*1b20*/  UIMAD UR12, UR7, UR21, UR16 ;  /* 0x00000015070c72a4 */ /* 0x000fe2000f8e0210 */
[----:B------:R-:W1:Y:S02]  /*1b30*/  LDCU.64 UR4, c[0x0][0x4f8] ;  /* 0x00009f00ff0477ac */ /* 0x000e640008000a00 */
[----:B------:R-:W4:Y:S01]  /*1b40*/  LDCU UR6, c[0x0][0x500] ;  /* 0x0000a000ff0677ac */ /* 0x000f220008000800 */
[----:B------:R-:W-:Y:S01]  /*1b50*/  UIMAD UR13, UR13, UR18, UR17 ;  /* 0x000000120d0d72a4 */ /* 0x000fe2000f8e0211 */
[----:B------:R-:W-:Y:S01]  /*1b60*/  UMOV UR27, URZ ;  /* 0x000000ff001b7c82 */ /* 0x000fe20008000000 */
[----:B------:R-:W-:Y:S01]  /*1b70*/  UMOV UR7, UR31 ;  /* 0x0000001f00077c82 */ /* 0x000fe20008000000 */
[----:B------:R-:W-:Y:S01]  /*1b80*/  UMOV UR20, URZ ;  /* 0x000000ff00147c82 */ /* 0x000fe20008000000 */
[----:B------:R-:W-:Y:S01]  /*1b90*/  UMOV UR21, URZ ;  /* 0x000000ff00157c82 */ /* 0x000fe20008000000 */
[----:B---3--:R-:W-:-:S07]  /*1ba0*/  UMOV UR22, URZ ;  /* 0x000000ff00167c82 */ /* 0x008fce0008000000 */
.L_x_23:
[----:B------:R-:W-:Y:S01]  /*1bb0*/  @!P2 MOV R3, 0x1800 ;  /* 0x000018000003a802 */ /* 0x000fe20000000f00 */
[----:B------:R-:W-:Y:S01]  /*1bc0*/  ULEA UR9, UR7, UR30, 0x3 ;  /* 0x0000001e07097291 */ /* 0x000fe2000f8e18ff */
[----:B--2---:R-:W-:Y:S11]  /*1bd0*/  @P0 BRA `(.L_x_19) ;  /* 0x0000000000100947 */ /* 0x004ff60003800000 */
[----:B------:R-:W-:Y:S04]  /*1be0*/  MOV R4, UR26 ;  /* 0x0000001a00047c02 */ /* 0x000fe80008000f00 */
[----:B------:R-:W-:Y:S04]  /*1bf0*/  SHF.L.U32 R4, R4, 0x1f, RZ ;  /* 0x0000001f04047819 */ /* 0x000fe800000006ff */
[----:B------:R-:W2:Y:S02]  /*1c00*/  SYNCS.PHASECHK.TRANS64.TRYWAIT P0, [UR9+0x110], R4 ;  /* 0x00011004ff0075a7 */ /* 0x000ea40008001109 */
[----:B--2---:R-:W-:Y:S05]  /*1c10*/  @!P0 BRA `(.L_x_20) ;  /* 0x0000006800c88947 */ /* 0x004fea0003800000 */
.L_x_19:
[----:B------:R3:W-:Y:S01]  /*1c20*/  @!P2 SYNCS.ARRIVE.TRANS64 RZ, [UR9], R3 ;  /* 0x00000003ffffa9a7 */ /* 0x0007e20008000009 */
[----:B------:R-:W-:Y:S04]  /*1c30*/  BSSY.RECONVERGENT B0, `(.L_x_21) ;  /* 0x0000003000007945 */ /* 0x000fe80003800200 */
[----:B------:R-:W-:Y:S05]  /*1c40*/  @P3 BRA `(.L_x_22) ;  /* 0x0000000000043947 */ /* 0x000fea0003800000 */
[----:B-1--4-:R-:W-:Y:S05]  /*1c50*/  BPT.TRAP 0x1 ;  /* 0x000000040000795c */ /* 0x012fea0000300000 */
.L_x_22:
[----:B-1--4-:R-:W-:Y:S05]  /*1c60*/  BSYNC.RECONVERGENT B0 ;  /* 0x0000000000007941 */ /* 0x012fea0003800200 */
.L_x_21:
[----:B------:R-:W-:Y:S02]  /*1c70*/  UIADD3 UR8, UPT, UPT, UR7, 0x1, URZ ;  /* 0x0000000107087890 */ /* 0x000fe4000fffe0ff */
[----:B------:R-:W-:Y:S02]  /*1c80*/  UIMAD UR15, UR20, UR23, UR4 ;  /* 0x00000017140f72a4 */ /* 0x000fe4000f8e0204 */
[----:B------:R-:W-:Y:S02]  /*1c90*/  UISETP.NE.AND UP0, UPT, UR8, 0x22, UPT ;  /* 0x000000220800788c */ /* 0x000fe4000bf05270 */
[----:B------:R-:W-:Y:S02]  /*1ca0*/  ULEA UR17, UR7, UR30, 0xc ;  /* 0x0000001e07117291 */ /* 0x000fe4000f8e60ff */
[----:B------:R-:W-:Y:S02]  /*1cb0*/  USEL UR10, URZ, 0x1, UP0 ;  /* 0x00000001ff0a7887 */ /* 0x000fe40008000000 */
[----:B------:R-:W-:Y:S02]  /*1cc0*/  USEL UR31, UR8, URZ, UP0 ;  /* 0x000000ff081f7287 */ /* 0x000fe40008000000 */
[----:B------:R-:W-:Y:S02]  /*1cd0*/  ULOP3.LUT UR26, UR26, UR10, URZ, 0x3c, !UPT ;  /* 0x0000000a1a1a7292 */ /* 0x000fe4000f8e3cff */
[----:B------:R-:W-:Y:S02]  /*1ce0*/  ULEA UR8, UR31, UR30, 0x3 ;  /* 0x0000001e1f087291 */ /* 0x000fe4000f8e18ff */
[----:B------:R-:W-:Y:S02]  /*1cf0*/  ULEA UR16, UR7, UR30, 0xb ;  /* 0x0000001e07107291 */ /* 0x000fe4000f8e58ff */
[----:B------:R-:W-:Y:S01]  /*1d00*/  UIADD3 UR34, UP0, UPT, UR42, 0x80, URZ ;  /* 0x000000802a227890 */ /* 0x000fe2000ff1e0ff */
[----:B--2---:R-:W-:Y:S01]  /*1d10*/  MOV R0, UR26 ;  /* 0x0000001a00007c02 */ /* 0x004fe20008000f00 */
[----:B------:R-:W-:Y:S02]  /*1d20*/  USHF.L.U32 UR10, UR27, 0x5, URZ ;  /* 0x000000051b0a7899 */ /* 0x000fe400080006ff */
[----:B------:R-:W-:Y:S01]  /*1d30*/  UIADD3.X UR35, UPT, UPT, URZ, UR43, URZ, UP0, !UPT ;  /* 0x0000002bff237290 */ /* 0x000fe200087fe4ff */
[----:B------:R-:W-:Y:S01]  /*1d40*/  SHF.L.U32 R0, R0, 0x1f, RZ ;  /* 0x0000001f00007819 */ /* 0x000fe200000006ff */
[----:B------:R-:W-:Y:S02]  /*1d50*/  UIADD3 UR32, UP3, UPT, UR42, 0x200, URZ ;  /* 0x000002002a207890 */ /* 0x000fe4000ff7e0ff */
[----:B------:R-:W-:Y:S01]  /*1d60*/  UIADD3 UR16, UPT, UPT, UR16, 0x26600, URZ ;  /* 0x0002660010107890 */ /* 0x000fe2000fffe0ff */
[----:B------:R1:W2:Y:S01]  /*1d70*/  SYNCS.PHASECHK.TRANS64.TRYWAIT P0, [UR8+0x110], R0 ;  /* 0x00011000ff0075a7 */ /* 0x0002a20008001108 */
[----:B------:R-:W-:Y:S02]  /*1d80*/  UIMAD UR8, UR21, UR24, UR5 ;  /* 0x00000018150872a4 */ /* 0x000fe4000f8e0205 */
[----:B------:R-:W-:Y:S02]  /*1d90*/  UIMAD UR7, UR22, UR25, UR6 ;  /* 0x00000019160772a4 */ /* 0x000fe4000f8e0206 */
[----:B------:R-:W-:Y:S02]  /*1da0*/  ULEA UR15, UR8, UR15, 0x5 ;  /* 0x0000000f080f7291 */ /* 0x000fe4000f8e28ff */
[----:B------:R-:W-:Y:S02]  /*1db0*/  UIADD3 UR8, UPT, UPT, UR17, 0x4600, URZ ;  /* 0x0000460011087890 */ /* 0x000fe4000fffe0ff */
[----:B------:R-:W-:Y:S02]  /*1dc0*/  ULEA UR7, UR7, UR15, 0xa ;  /* 0x0000000f07077291 */ /* 0x000fe4000f8e50ff */
[----:B------:R-:W-:Y:S02]  /*1dd0*/  UIADD3.X UR33, UPT, UPT, URZ, UR43, URZ, UP3, !UPT ;  /* 0x0000002bff217290 */ /* 0x000fe40009ffe4ff */
[----:B------:R-:W-:Y:S02]  /*1de0*/  UPRMT UR7, UR7, 0x5410, URZ ;  /* 0x0000541007077896 */ /* 0x000fe400080000ff */
[----:B------:R-:W-:Y:S02]  /*1df0*/  UIADD3 UR37, UPT, UPT, UR20, 0x1, URZ ;  /* 0x0000000114257890 */ /* 0x000fe4000fffe0ff */
[----:B------:R-:W-:Y:S02]  /*1e00*/  UIADD3 UR29, UPT, UPT, UR21, 0x1, URZ ;  /* 0x00000001151d7890 */ /* 0x000fe4000fffe0ff */
[----:B------:R-:W-:Y:S02]  /*1e10*/  UISETP.NE.AND UP2, UPT, UR37, UR45, UPT ;  /* 0x0000002d2500728c */ /* 0x000fe4000bf45270 */
[----:B------:R-:W-:Y:S01]  /*1e20*/  UIADD3 UR28, UPT, UPT, UR22, 0x1, URZ ;  /* 0x00000001161c7890 */ /* 0x000fe2000fffe0ff */
[----:B------:R4:W-:Y:S01]  /*1e30*/  UTMALDG.5D.IM2COL [UR8], [UR34], UR7 ;  /* 0x00000008220073b4 */ /* 0x0009e20008060007 */
[----:B------:R-:W-:Y:S01]  /*1e40*/  UIADD3 UR36, UPT, UPT, UR36, 0x1, URZ ;  /* 0x0000000124247890 */ /* 0x000fe2000fffe0ff */
[----:B------:R-:W-:Y:S01]  /*1e50*/  UMOV UR46, 0x0 ;  /* 0x00000000002e7882 */ /* 0x000fe20000000000 */
[----:B------:R-:W-:Y:S01]  /*1e60*/  UMOV UR47, 0x10000000 ;  /* 0x10000000002f7882 */ /* 0x000fe20000000000 */
[----:B------:R-:W-:Y:S01]  /*1e70*/  UMOV UR17, UR9 ;  /* 0x0000000900117c82 */ /* 0x000fe20008000000 */
[----:B------:R-:W-:Y:S03]  /*1e80*/  UMOV UR18, UR10 ;  /* 0x0000000a00127c82 */ /* 0x000fe60008000000 */
[----:B------:R-:W-:Y:S01]  /*1e90*/  @UP2 UIADD3 UR29, UPT, UPT, UR21, URZ, URZ ;  /* 0x000000ff151d2290 */ /* 0x000fe2000fffe0ff */
[----:B------:R3:W-:Y:S03]  /*1ea0*/  UTMALDG.5D [UR16], [UR32], desc[UR46] ;  /* 0x00002e10200075b4 */ /* 0x0007e60008021000 */
[----:B------:R-:W-:Y:S11]  /*1eb0*/  UISETP.NE.AND UP1, UPT, UR29, UR40, UPT ;  /* 0x000000281d00728c */ /* 0x000ff6000bf25270 */
[----:B------:R-:W-:Y:S04]  /*1ec0*/  @UP1 UIADD3 UR28, UPT, UPT, UR22, URZ, URZ ;  /* 0x000000ff161c1290 */ /* 0x000fe8000fffe0ff */
[----:B------:R-:W-:Y:S02]  /*1ed0*/  UISETP.NE.AND UP0, UPT, UR28, UR41, UPT ;  /* 0x000000291c00728c */ /* 0x000fe4000bf05270 */
[----:B----4-:R-:W-:Y:S09]  /*1ee0*/  UIADD3 UR8, UPT, UPT, UR27, 0x1, URZ ;  /* 0x000000011b087890 */ /* 0x010ff2000fffe0ff */
[----:B------:R-:W-:Y:S01]  /*1ef0*/  @UP0 UIADD3 UR8, UPT, UPT, UR27, URZ, URZ ;  /* 0x000000ff1b080290 */ /* 0x000fe2000fffe0ff */
[----:B------:R-:W-:Y:S06]  /*1f00*/  UMOV UR7, UR31 ;  /* 0x0000001f00077c82 */ /* 0x000fec0008000000 */
[----:B------:R-:W-:Y:S01]  /*1f10*/  UMOV UR27, UR8 ;  /* 0x00000008001b7c82 */ /* 0x000fe20008000000 */
[----:B---3--:R-:W-:Y:S02]  /*1f20*/  USEL UR22, UR28, URZ, UP0 ;  /* 0x000000ff1c167287 */ /* 0x008fe40008000000 */
[----:B------:R-:W-:Y:S02]  /*1f30*/  UISETP.NE.AND UP0, UPT, UR36, UR38, UPT ;  /* 0x000000262400728c */ /* 0x000fe4000bf05270 */
[----:B------:R-:W-:Y:S02]  /*1f40*/  USEL UR20, UR37, URZ, UP2 ;  /* 0x000000ff25147287 */ /* 0x000fe40009000000 */
[----:B------:R-:W-:Y:S05]  /*1f50*/  USEL UR21, UR29, URZ, UP1 ;  /* 0x000000ff1d157287 */ /* 0x000fea0008800000 */
[----:B-1----:R-:W-:Y:S07]  /*1f60*/  BRA.U UP0, `(.L_x_23) ;  /* 0xfffffffd00107547 */ /* 0x002fee000b83ffff */
.L_x_18:
[----:B------:R-:W-:Y:S01]  /*1f70*/  ULEA UR4, UR31, UR30, 0x3 ;  /* 0x0000001e1f047291 */ /* 0x000fe2000f8e18ff */
[----:B-1----:R-:W-:Y:S01]  /*1f80*/  MOV R0, UR26 ;  /* 0x0000001a00007c02 */ /* 0x002fe20008000f00 */
[----:B------:R-:W-:Y:S01]  /*1f90*/  @!P1 SYNCS.ARRIVE.TRANS64.A1T0 RZ, [UR30+0x238], RZ ;  /* 0x000238ffffff99a7 */ /* 0x000fe2000810001e */
[----:B------:R-:W-:Y:S02]  /*1fa0*/  UISETP.GE.AND UP0, UPT, UR50, 0x1, UPT ;  /* 0x000000013200788c */ /* 0x000fe4000bf06270 */
[----:B------:R-:W-:-:S04]  /*1fb0*/  SHF.L.U32 R0, R0, 0x1f, RZ ;  /* 0x0000001f00007819 */ /* 0x000fc800000006ff */
[----:B--2---:R1:W2:Y:S03]  /*1fc0*/  SYNCS.PHASECHK.TRANS64.TRYWAIT P0, [UR4+0x110], R0 ;  /* 0x00011000ff0075a7 */ /* 0x0042a60008001104 */
[----:B------:R-:W-:Y:S05]  /*1fd0*/  BRA.U !UP0, `(.L_x_24) ;  /* 0x0000000508907547 */ /* 0x000fea000b800000 */
[----:B------:R-:W3:Y:S01]  /*1fe0*/  LDCU.128 UR8, c[0x0][0x480] ;  /* 0x00009000ff0877ac */ /* 0x000ee20008000c00 */
[----:B------:R-:W4:Y:S01]  /*1ff0*/  LDCU.128 UR32, c[0x0][0x490] ;  /* 0x00009200ff2077ac */ /* 0x000f220008000c00 */
[----:B------:R-:W1:Y:S01]  /*2000*/  LDCU.64 UR28, c[0x0][0x4c0] ;  /* 0x00009800ff1c77ac */ /* 0x000e620008000a00 */
[----:B------:R-:W1:Y:S01]  /*2010*/  LDCU UR13, c[0x0][0x4c8] ;  /* 0x00009900ff0d77ac */ /* 0x000e620008000800 */
[----:B------:R-:W1:Y:S01]  /*2020*/  LDCU.64 UR16, c[0x0][0x4f0] ;  /* 0x00009e00ff1077ac */ /* 0x000e620008000a00 */
[----:B---3--:R-:W-:Y:S02]  /*2030*/  UIMAD.WIDE.U32 UR4, UR44, UR9, URZ ;  /* 0x000000092c0472a5 */ /* 0x008fe4000f8e00ff */
[----:B------:R-:W-:Y:S02]  /*2040*/  UISETP.NE.AND UP0, UPT, UR8, 0x1, UPT ;  /* 0x000000010800788c */ /* 0x000fe4000bf05270 */
[----:B------:R-:W-:Y:S01]  /*2050*/  USHF.R.U32.HI UR5, URZ, UR10, UR5 ;  /* 0x0000000aff057299 */ /* 0x000fe20008011605 */
[----:B------:R-:W3:Y:S03]  /*2060*/  LDCU UR9, c[0x0][0x4a0] ;  /* 0x00009400ff0977ac */ /* 0x000ee60008000800 */
[----:B------:R-:W-:-:S02]  /*2070*/  USEL UR5, UR44, UR5, !UP0 ;  /* 0x000000052c057287 */ /* 0x000fc4000c000000 */
[----:B------:R-:W-:Y:S02]  /*2080*/  UISETP.NE.AND UP0, UPT, UR11, 0x1, UPT ;  /* 0x000000010b00788c */ /* 0x000fe4000bf05270 */
[----:B----4-:R-:W-:Y:S01]  /*2090*/  UIMAD.WIDE.U32 UR6, UR5, UR32, URZ ;  /* 0x00000020050672a5 */ /* 0x010fe2000f8e00ff */
[----:B------:R-:W1:Y:S01]  /*20a0*/  LDCU UR10, c[0x0][0x4ec] ;  /* 0x00009d80ff0a77ac */ /* 0x000e620008000800 */
[----:B------:R-:W4:Y:S05]  /*20b0*/  LDCU UR46, c[0x0][0x38c] ;  /* 0x00007180ff2e77ac */ /* 0x000f2a0008000800 */
[----:B------:R-:W-:Y:S01]  /*20c0*/  UMOV UR4, UR7 ;  /* 0x0000000700047c82 */ /* 0x000fe20008000000 */
[----:B------:R-:W1:Y:S01]  /*20d0*/  LDCU UR23, c[0x0][0x4cc] ;  /* 0x00009980ff1777ac */ /* 0x000e620008000800 */
[----:B------:R-:W-:Y:S01]  /*20e0*/  USHF.R.U32.HI UR4, URZ, UR33, UR4 ;  /* 0x00000021ff047299 */ /* 0x000fe20008011604 */
[----:B------:R-:W1:Y:S03]  /*20f0*/  LDCU.64 UR40, c[0x0][0x390] ;  /* 0x00007200ff2877ac */ /* 0x000e660008000a00 */
[----:B------:R-:W-:-:S02]  /*2100*/  USEL UR4, UR5, UR4, !UP0 ;  /* 0x0000000405047287 */ /* 0x000fc4000c000000 */
[----:B------:R-:W-:Y:S02]  /*2110*/  UISETP.NE.AND UP0, UPT, UR34, 0x1, UPT ;  /* 0x000000012200788c */ /* 0x000fe4000bf05270 */
[----:B------:R-:W-:Y:S01]  /*2120*/  UIMAD.WIDE.U32 UR6, UR4, UR35, URZ ;  /* 0x00000023040672a5 */ /* 0x000fe2000f8e00ff */
[----:B------:R-:W1:Y:S01]  /*2130*/  LDCU.64 UR24, c[0x0][0x4d0] ;  /* 0x00009a00ff1877ac */ /* 0x000e620008000a00 */
[----:B------:R-:W-:-:S05]  /*2140*/  UIADD3 UR38, UPT, UPT, UR50, UR38, URZ ;  /* 0x0000002632267290 */ /* 0x000fca000fffe0ff */
[----:B------:R-:W-:Y:S01]  /*2150*/  UMOV UR6, UR7 ;  /* 0x0000000700067c82 */ /* 0x000fe20008000000 */
[----:B------:R-:W-:Y:S02]  /*2160*/  UIADD3 UR7, UPT, UPT, -UR5, URZ, URZ ;  /* 0x000000ff05077290 */ /* 0x000fe4000fffe1ff */
[----:B---3--:R-:W-:Y:S02]  /*2170*/  USHF.R.U32.HI UR6, URZ, UR9, UR6 ;  /* 0x00000009ff067299 */ /* 0x008fe40008011606 */
[----:B------:R-:W-:Y:S02]  /*2180*/  UIMAD UR7, UR8, UR7, UR44 ;  /* 0x00000007080772a4 */ /* 0x000fe4000f8e022c */
[----:B------:R-:W-:Y:S02]  /*2190*/  USEL UR14, UR4, UR6, !UP0 ;  /* 0x00000006040e7287 */ /* 0x000fe4000c000000 */
[----:B------:R-:W-:Y:S02]  /*21a0*/  UIADD3 UR6, UPT, UPT, -UR4, URZ, URZ ;  /* 0x000000ff04067290 */ /* 0x000fe4000fffe1ff */
[----:B------:R-:W-:-:S02]  /*21b0*/  UIADD3 UR9, UPT, UPT, -UR14, URZ, URZ ;  /* 0x000000ff0e097290 */ /* 0x000fc4000fffe1ff */
[----:B------:R-:W-:Y:S02]  /*21c0*/  UIMAD UR12, UR11, UR6, UR5 ;  /* 0x000000060b0c72a4 */ /* 0x000fe4000f8e0205 */
[----:B------:R-:W-:Y:S02]  /*21d0*/  UIMAD UR9, UR34, UR9, UR4 ;  /* 0x00000009220972a4 */ /* 0x000fe4000f8e0204 */
[----:B-1----:R-:W-:Y:S01]  /*21e0*/  UIMAD UR11, UR7, UR28, UR10 ;  /* 0x0000001c070b72a4 */ /* 0x002fe2000f8e020a */
[----:B------:R-:W1:Y:S02]  /*21f0*/  LDCU.64 UR4, c[0x0][0x4f8] ;  /* 0x00009f00ff0477ac */ /* 0x000e640008000a00 */
[----:B------:R-:W3:Y:S01]  /*2200*/  LDCU UR6, c[0x0][0x500] ;  /* 0x0000a000ff0677ac */ /* 0x000ee20008000800 */
[----:B------:R-:W-:Y:S02]  /*2210*/  UIMAD UR12, UR12, UR29, UR16 ;  /* 0x0000001d0c0c72a4 */ /* 0x000fe4000f8e0210 */
[----:B------:R-:W-:Y:S01]  /*2220*/  UIMAD UR13, UR9, UR13, UR17 ;  /* 0x0000000d090d72a4 */ /* 0x000fe2000f8e0211 */
[----:B------:R-:W-:Y:S01]  /*2230*/  UMOV UR37, UR50 ;  /* 0x0000003200257c82 */ /* 0x000fe20008000000 */
[----:B----4-:R-:W-:-:S10]  /*2240*/  UMOV UR7, UR31 ;  /* 0x0000001f00077c82 */ /* 0x010fd40008000000 */
.L_x_29:
[----:B------:R-:W-:Y:S01]  /*2250*/  @!P2 MOV R3, 0x1800 ;  /* 0x000018000003a802 */ /* 0x000fe20000000f00 */
[----:B------:R-:W-:Y:S01]  /*2260*/  ULEA UR9, UR7, UR30, 0x3 ;  /* 0x0000001e07097291 */ /* 0x000fe2000f8e18ff */
[----:B--2---:R-:W-:Y:S11]  /*2270*/  @P0 BRA `(.L_x_25) ;  /* 0x0000000000100947 */ /* 0x004ff60003800000 */
[----:B------:R-:W-:Y:S04]  /*2280*/  MOV R4, UR26 ;  /* 0x0000001a00047c02 */ /* 0x000fe80008000f00 */
[----:B------:R-:W-:Y:S04]  /*2290*/  SHF.L.U32 R4, R4, 0x1f, RZ ;  /* 0x0000001f04047819 */ /* 0x000fe800000006ff */
[----:B------:R-:W2:Y:S02]  /*22a0*/  SYNCS.PHASECHK.TRANS64.TRYWAIT P0, [UR9+0x110], R4 ;  /* 0x00011004ff0075a7 */ /* 0x000ea40008001109 */
[----:B--2---:R-:W-:Y:S05]  /*22b0*/  @!P0 BRA `(.L_x_26) ;  /* 0x0000006400388947 */ /* 0x004fea0003800000 */
.L_x_25:
[----:B------:R4:W-:Y:S01]  /*22c0*/  @!P2 SYNCS.ARRIVE.TRANS64 RZ, [UR9], R3 ;  /* 0x00000003ffffa9a7 */ /* 0x0009e20008000009 */
[----:B------:R-:W-:Y:S04]  /*22d0*/  BSSY.RECONVERGENT B0, `(.L_x_27) ;  /* 0x0000003000007945 */ /* 0x000fe80003800200 */
[----:B------:R-:W-:Y:S05]  /*22e0*/  @P3 BRA `(.L_x_28) ;  /* 0x0000000000043947 */ /* 0x000fea0003800000 */
[----:B-1-3--:R-:W-:Y:S05]  /*22f0*/  BPT.TRAP 0x1 ;  /* 0x000000040000795c */ /* 0x00afea0000300000 */
.L_x_28:
[----:B-1-3--:R-:W-:Y:S05]  /*2300*/  BSYNC.RECONVERGENT B0 ;  /* 0x0000000000007941 */ /* 0x00afea0003800200 */
.L_x_27:
[----:B------:R-:W-:Y:S02]  /*2310*/  UIADD3 UR8, UPT, UPT, UR7, 0x1, URZ ;  /* 0x0000000107087890 */ /* 0x000fe4000fffe0ff */
[----:B------:R-:W-:Y:S02]  /*2320*/  UIMAD UR16, UR20, UR23, UR4 ;  /* 0x00000017141072a4 */ /* 0x000fe4000f8e0204 */
[----:B------:R-:W-:Y:S02]  /*2330*/  UISETP.NE.AND UP0, UPT, UR8, 0x22, UPT ;  /* 0x000000220800788c */ /* 0x000fe4000bf05270 */
[----:B------:R-:W-:Y:S02]  /*2340*/  UIMAD UR15, UR21, UR24, UR5 ;  /* 0x00000018150f72a4 */ /* 0x000fe4000f8e0205 */
[----:B------:R-:W-:Y:S02]  /*2350*/  USEL UR10, URZ, 0x1, UP0 ;  /* 0x00000001ff0a7887 */ /* 0x000fe40008000000 */
[----:B------:R-:W-:Y:S02]  /*2360*/  USEL UR31, UR8, URZ, UP0 ;  /* 0x000000ff081f7287 */ /* 0x000fe40008000000 */
[----:B------:R-:W-:Y:S02]  /*2370*/  ULOP3.LUT UR26, UR26, UR10, URZ, 0x3c, !UPT ;  /* 0x0000000a1a1a7292 */ /* 0x000fe4000f8e3cff */
[----:B------:R-:W-:Y:S02]  /*2380*/  ULEA UR8, UR31, UR30, 0x3 ;  /* 0x0000001e1f087291 */ /* 0x000fe4000f8e18ff */
[----:B------:R-:W-:Y:S02]  /*2390*/  ULEA UR18, UR7, UR30, 0xb ;  /* 0x0000001e07127291 */ /* 0x000fe4000f8e58ff */
[----:B------:R-:W-:Y:S01]  /*23a0*/  ULEA UR15, UR15, UR16, 0x5 ;  /* 0x000000100f0f7291 */ /* 0x000fe2000f8e28ff */
[----:B--2---:R-:W-:Y:S01]  /*23b0*/  MOV R0, UR26 ;  /* 0x0000001a00007c02 */ /* 0x004fe20008000f00 */
[----:B------:R-:W-:Y:S02]  /*23c0*/  UIADD3 UR34, UP0, UPT, UR42, 0x80, URZ ;  /* 0x000000802a227890 */ /* 0x000fe4000ff1e0ff */
[----:B------:R-:W-:Y:S01]  /*23d0*/  USHF.L.U32 UR10, UR27, 0x5, URZ ;  /* 0x000000051b0a7899 */ /* 0x000fe200080006ff */
[----:B------:R-:W-:Y:S01]  /*23e0*/  SHF.L.U32 R0, R0, 0x1f, RZ ;  /* 0x0000001f00007819 */ /* 0x000fe200000006ff */
[----:B------:R-:W-:Y:S02]  /*23f0*/  UIADD3.X UR35, UPT, UPT, URZ, UR43, URZ, UP0, !UPT ;  /* 0x0000002bff237290 */ /* 0x000fe400087fe4ff */
[----:B------:R-:W-:Y:S01]  /*2400*/  UIADD3 UR32, UP3, UPT, UR42, 0x200, URZ ;  /* 0x000002002a207890 */ /* 0x000fe2000ff7e0ff */
[----:B------:R1:W2:Y:S01]  /*2410*/  SYNCS.PHASECHK.TRANS64.TRYWAIT P0, [UR8+0x110], R0 ;  /* 0x00011000ff0075a7 */ /* 0x0002a20008001108 */
[----:B------:R-:W-:Y:S02]  /*2420*/  ULEA UR8, UR7, UR30, 0xc ;  /* 0x0000001e07087291 */ /* 0x000fe4000f8e60ff */
[----:B------:R-:W-:Y:S02]  /*2430*/  UIMAD UR7, UR22, UR25, UR6 ;  /* 0x00000019160772a4 */ /* 0x000fe4000f8e0206 */
[----:B------:R-:W-:Y:S02]  /*2440*/  UIADD3 UR8, UPT, UPT, UR8, 0x4600, URZ ;  /* 0x0000460008087890 */ /* 0x000fe4000fffe0ff */
[----:B------:R-:W-:Y:S02]  /*2450*/  ULEA UR7, UR7, UR15, 0xa ;  /* 0x0000000f07077291 */ /* 0x000fe4000f8e50ff */
[----:B------:R-:W-:Y:S02]  /*2460*/  UIADD3.X UR33, UPT, UPT, URZ, UR43, URZ, UP3, !UPT ;  /* 0x0000002bff217290 */ /* 0x000fe40009ffe4ff */
[----:B------:R-:W-:Y:S02]  /*2470*/  UPRMT UR7, UR7, 0x5410, URZ ;  /* 0x0000541007077896 */ /* 0x000fe400080000ff */
[----:B------:R-:W-:Y:S02]  /*2480*/  UIADD3 UR16, UPT, UPT, UR18, 0x26600, URZ ;  /* 0x0002660012107890 */ /* 0x000fe4000fffe0ff */
[----:B------:R-:W-:Y:S02]  /*2490*/  UIADD3 UR36, UPT, UPT, UR20, 0x1, URZ ;  /* 0x0000000114247890 */ /* 0x000fe4000fffe0ff */
[----:B------:R-:W-:Y:S02]  /*24a0*/  UIADD3 UR29, UPT, UPT, UR21, 0x1, URZ ;  /* 0x00000001151d7890 */ /* 0x000fe4000fffe0ff */
[----:B------:R-:W-:Y:S01]  /*24b0*/  UISETP.NE.AND UP2, UPT, UR36, UR46, UPT ;  /* 0x0000002e2400728c */ /* 0x000fe2000bf45270 */
[----:B------:R3:W-:Y:S01]  /*24c0*/  UTMALDG.5D.IM2COL [UR8], [UR34], UR7 ;  /* 0x00000008220073b4 */ /* 0x0007e20008060007 */
[----:B------:R-:W-:Y:S01]  /*24d0*/  UIADD3 UR28, UPT, UPT, UR22, 0x1, URZ ;  /* 0x00000001161c7890 */ /* 0x000fe2000fffe0ff */
[----:B------:R-:W-:Y:S01]  /*24e0*/  UMOV UR44, 0x0 ;  /* 0x00000000002c7882 */ /* 0x000fe20000000000 */
[----:B------:R-:W-:Y:S01]  /*24f0*/  UMOV UR45, 0x10000000 ;  /* 0x10000000002d7882 */ /* 0x000fe20000000000 */
[----:B------:R-:W-:Y:S01]  /*2500*/  UMOV UR17, UR9 ;  /* 0x0000000900117c82 */ /* 0x000fe20008000000 */
[----:B------:R-:W-:Y:S02]  /*2510*/  UMOV UR18, UR10 ;  /* 0x0000000a00127c82 */ /* 0x000fe40008000000 */
[----:B------:R4:W-:Y:S03]  /*2520*/  UTMALDG.5D [UR16], [UR32], desc[UR44] ;  /* 0x00002c10200075b4 */ /* 0x0009e60008021000 */
[----:B------:R-:W-:Y:S04]  /*2530*/  @UP2 UIADD3 UR29, UPT, UPT, UR21, URZ, URZ ;  /* 0x000000ff151d2290 */ /* 0x000fe8000fffe0ff */
[----:B------:R-:W-:Y:S11]  /*2540*/  UISETP.NE.AND UP1, UPT, UR29, UR40, UPT ;  /* 0x000000281d00728c */ /* 0x000ff6000bf25270 */
[----:B------:R-:W-:Y:S04]  /*2550*/  @UP1 UIADD3 UR28, UPT, UPT, UR22, URZ, URZ ;  /* 0x000000ff161c1290 */ /* 0x000fe8000fffe0ff */
[----:B------:R-:W-:Y:S02]  /*2560*/  UISETP.NE.AND UP0, UPT, UR28, UR41, UPT ;  /* 0x000000291c00728c */ /* 0x000fe4000bf05270 */
[----:B---3--:R-:W-:Y:S09]  /*2570*/  UIADD3 UR8, UPT, UPT, UR27, 0x1, URZ ;  /* 0x000000011b087890 */ /* 0x008ff2000fffe0ff */
[----:B------:R-:W-:Y:S02]  /*2580*/  @UP0 UIADD3 UR8, UPT, UPT, UR27, URZ, URZ ;  /* 0x000000ff1b080290 */ /* 0x000fe4000fffe0ff */
[----:B------:R-:W-:Y:S05]  /*2590*/  UIADD3 UR7, UPT, UPT, UR37, -0x1, URZ ;  /* 0xffffffff25077890 */ /* 0x000fea000fffe0ff */
[----:B------:R-:W-:Y:S01]  /*25a0*/  UMOV UR27, UR8 ;  /* 0x00000008001b7c82 */ /* 0x000fe20008000000 */
[----:B----4-:R-:W-:Y:S02]  /*25b0*/  USEL UR22, UR28, URZ, UP0 ;  /* 0x000000ff1c167287 */ /* 0x010fe40008000000 */
[----:B------:R-:W-:Y:S02]  /*25c0*/  UISETP.GT.U32.AND UP0, UPT, UR37, 0x1, UPT ;  /* 0x000000012500788c */ /* 0x000fe4000bf04070 */
[----:B------:R-:W-:Y:S02]  /*25d0*/  USEL UR20, UR36, URZ, UP2 ;  /* 0x000000ff24147287 */ /* 0x000fe40009000000 */
[----:B------:R-:W-:Y:S01]  /*25e0*/  USEL UR21, UR29, URZ, UP1 ;  /* 0x000000ff1d157287 */ /* 0x000fe20008800000 */
[----:B------:R-:W-:Y:S01]  /*25f0*/  UMOV UR37, UR7 ;  /* 0x0000000700257c82 */ /* 0x000fe20008000000 */
[----:B------:R-:W-:Y:S03]  /*2600*/  UMOV UR7, UR31 ;  /* 0x0000001f00077c82 */ /* 0x000fe60008000000 */
[----:B-1----:R-:W-:Y:S07]  /*2610*/  BRA.U UP0, `(.L_x_29) ;  /* 0xfffffffd000c7547 */ /* 0x002fee000b83ffff */
.L_x_24:
[----:B------:R-:W-:Y:S01]  /*2620*/  SHF.L.U32 R3, R2, 0x1f, RZ ;  /* 0x0000001f02037819 */ /* 0x000fe200000006ff */
[----:B------:R-:W-:-:S03]  /*2630*/  NOP ;  /* 0x0000000000007918 */ /* 0x000fc60000000000 */
[----:B--2---:R-:W2:Y:S02]  /*2640*/  SYNCS.PHASECHK.TRANS64.TRYWAIT P0, [UR30+0x240], R3 ;  /* 0x00024003ff0075a7 */ /* 0x004ea4000800111e */
[----:B--2---:R-:W-:Y:S05]  /*2650*/  @!P0 BRA `(.L_x_30) ;  /* 0x0000006000688947 */ /* 0x004fea0003800000 */
.L_x_121:
[----:B------:R-:W2:Y:S01]  /*2660*/  LDS.128 R4, [UR30+0x280] ;  /* 0x0002801eff047984 */ /* 0x000ea20008000c00 */
[----:B------:R-:W-:Y:S02]  /*2670*/  UIADD3 UR4, UPT, UPT, UR30, 0x248, URZ ;  /* 0x000002481e047890 */ /* 0x000fe4000fffe0ff */
[----:B------:R-:W-:Y:S01]  /*2680*/  UISETP.GE.AND UP0, UPT, UR39, 0x1, UPT ;  /* 0x000000012700788c */ /* 0x000fe2000bf06270 */
[----:B------:R-:W-:Y:S01]  /*2690*/  @!PT LDS RZ, [RZ] ;  /* 0x00000000fffff984 */ /* 0x000fe20000000800 */
[----:B------:R-:W-:Y:S01]  /*26a0*/  @!PT LDS RZ, [RZ] ;  /* 0x00000000fffff984 */ /* 0x000fe20000000800 */
[----:B------:R-:W-:Y:S01]  /*26b0*/  @!PT LDS RZ, [RZ] ;  /* 0x00000000fffff984 */ /* 0x000fe20000000800 */
[----:B------:R-:W-:Y:S01]  /*26c0*/  @!PT LDS RZ, [RZ] ;  /* 0x00000000fffff984 */ /* 0x000fe20000000800 */
[----:B------:R3:W-:Y:S06]  /*26d0*/  MEMBAR.ALL.CTA ;  /* 0x0000000000007992 */ /* 0x0007ec0000008000 */
[----:B---3--:R-:W3:Y:S01]  /*26e0*/  FENCE.VIEW.ASYNC.S ;  /* 0x00000000000073c6 */ /* 0x008ee20000000000 */
[----:B------:R-:W-:-:S09]  /*26f0*/  UPRMT UR4, URZ, 0x654, UR4 ;  /* 0x00000654ff047896 */ /* 0x000fd20008000004 */
[----:B---3--:R-:W-:Y:S01]  /*2700*/  SYNCS.ARRIVE.TRANS64.RED.A1T0 RZ, [UR4], RZ ;  /* 0x000000ffffff79a7 */ /* 0x008fe20008100404 */
[----:B--2---:R-:W-:-:S13]  /*2710*/  LOP3.LUT P0, RZ, R6, 0x1, RZ, 0xc0, !PT ;  /* 0x0000000106ff7812 */ /* 0x004fda000780c0ff */
[----:B------:R-:W-:Y:S01]  /*2720*/  VOTEU.ANY UP1, P0 ;  /* 0x0000000000ff7886 */ /* 0x000fe20000020100 */
[----:B------:R-:W-:-:S13]  /*2730*/  PLOP3.LUT P0, PT, PT, PT, UP1, 0x80, 0x8 ;  /* 0x000000000008781c */ /* 0x000fda0003f0f018 */
[----:B-1----:R-:W-:Y:S02]  /*2740*/  @P0 MOV R0, R4 ;  /* 0x0000000400000202 */ /* 0x002fe40000000f00 */
[----:B------:R-:W-:Y:S02]  /*2750*/  @P0 LOP3.LUT R4, R5, 0xffff, RZ, 0xc0, !PT ;  /* 0x0000ffff05040812 */ /* 0x000fe400078ec0ff */
[----:B------:R-:W-:Y:S02]  /*2760*/  @P0 R2UR UR6, R0 ;  /* 0x00000000000602ca */ /* 0x000fe400000e0000 */
[----:B------:R-:W-:-:S11]  /*2770*/  @P0 R2UR UR5, R4 ;  /* 0x00000000040502ca */ /* 0x000fd600000e0000 */
[----:B------:R-:W-:Y:S02]  /*2780*/  @UP1 UMOV UR49, UR6 ;  /* 0x0000000600311c82 */ /* 0x000fe40008000000 */
[----:B------:R-:W-:Y:S01]  /*2790*/  @UP1 UMOV UR48, UR5 ;  /* 0x0000000500301c82 */ /* 0x000fe20008000000 */
[----:B------:R-:W-:Y:S05]  /*27a0*/  BRA.U !UP0, `(.L_x_31) ;  /* 0x0000000108d47547 */ /* 0x000fea000b800000 */
[----:B------:R-:W1:Y:S01]  /*27b0*/  LDCU.128 UR16, c[0x0][0xc10] ;  /* 0x00018200ff1077ac */ /* 0x000e620008000c00 */
[----:B------:R-:W2:Y:S01]  /*27c0*/  LDCU UR20, c[0x0][0xc20] ;  /* 0x00018400ff1477ac */ /* 0x000ea20008000800 */
[----:B------:R-:W3:Y:S01]  /*27d0*/  LDCU UR13, c[0x0][0xc0c] ;  /* 0x00018180ff0d77ac */ /* 0x000ee20008000800 */
[----:B------:R-:W4:Y:S01]  /*27e0*/  LDCU.64 UR14, c[0x0][0xc28] ;  /* 0x00018500ff0e77ac */ /* 0x000f220008000a00 */
[----:B------:R-:W-:Y:S02]  /*27f0*/  UISETP.NE.AND UP3, UPT, UR39, 0x1, UPT ;  /* 0x000000012700788c */ /* 0x000fe4000bf65270 */
[----:B-1----:R-:W-:Y:S02]  /*2800*/  UIMAD.WIDE.U32 UR4, UR51, UR19, URZ ;  /* 0x00000013330472a5 */ /* 0x002fe4000f8e00ff */
[----:B------:R-:W-:Y:S02]  /*2810*/  UIMAD.WIDE.U32 UR6, UR52, UR16, URZ ;  /* 0x00000010340672a5 */ /* 0x000fe4000f8e00ff */
[----:B------:R-:W-:-:S02]  /*2820*/  UISETP.NE.AND UP0, UPT, UR18, 0x1, UPT ;  /* 0x000000011200788c */ /* 0x000fc4000bf05270 */
[----:B------:R-:W-:Y:S01]  /*2830*/  UIMAD.WIDE.U32 UR10, UR48, UR19, URZ ;  /* 0x00000013300a72a5 */ /* 0x000fe2000f8e00ff */
[----:B------:R-:W-:Y:S01]  /*2840*/  UMOV UR4, UR5 ;  /* 0x0000000500047c82 */ /* 0x000fe20008000000 */
[----:B---3--:R-:W-:Y:S02]  /*2850*/  UISETP.NE.AND UP2, UPT, UR13, 0x1, UPT ;  /* 0x000000010d00788c */ /* 0x008fe4000bf45270 */
[----:B--2---:R-:W-:Y:S02]  /*2860*/  USHF.R.U32.HI UR5, URZ, UR20, UR4 ;  /* 0x00000014ff057299 */ /* 0x004fe40008011604 */
[----:B------:R-:W-:Y:S01]  /*2870*/  UIMAD.WIDE.U32 UR8, UR49, UR16, URZ ;  /* 0x00000010310872a5 */ /* 0x000fe2000f8e00ff */
[----:B------:R-:W-:Y:S01]  /*2880*/  UMOV UR4, UR7 ;  /* 0x0000000700047c82 */ /* 0x000fe20008000000 */
[----:B------:R-:W-:Y:S02]  /*2890*/  USEL UR5, UR51, UR5, !UP0 ;  /* 0x0000000533057287 */ /* 0x000fe4000c000000 */
[----:B------:R-:W-:-:S02]  /*28a0*/  USHF.R.U32.HI UR4, URZ, UR17, UR4 ;  /* 0x00000011ff047299 */ /* 0x000fc40008011604 */
[----:B----4-:R-:W-:Y:S02]  /*28b0*/  UIMAD.WIDE.U32 UR6, UR5, UR14, URZ ;  /* 0x0000000e050672a5 */ /* 0x010fe4000f8e00ff */
[----:B------:R-:W-:Y:S01]  /*28c0*/  USEL UR12, UR52, UR4, !UP2 ;  /* 0x00000004340c7287 */ /* 0x000fe2000d000000 */
[----:B------:R-:W-:Y:S02]  /*28d0*/  UMOV UR8, UR9 ;  /* 0x0000000900087c82 */ /* 0x000fe40008000000 */
[----:B------:R-:W-:Y:S01]  /*28e0*/  UMOV UR4, UR11 ;  /* 0x0000000b00047c82 */ /* 0x000fe20008000000 */
[----:B------:R-:W-:Y:S01]  /*28f0*/  UIMAD.WIDE.U32 UR10, UR12, UR14, URZ ;  /* 0x0000000e0c0a72a5 */ /* 0x000fe2000f8e00ff */
[----:B------:R-:W-:Y:S01]  /*2900*/  UMOV UR6, UR7 ;  /* 0x0000000700067c82 */ /* 0x000fe20008000000 */
[----:B------:R-:W-:Y:S02]  /*2910*/  USHF.R.U32.HI UR4, URZ, UR20, UR4 ;  /* 0x00000014ff047299 */ /* 0x000fe40008011604 */
[----:B------:R-:W-:-:S02]  /*2920*/  @UP3 USHF.R.U32.HI UR5, URZ, UR15, UR6 ;  /* 0x0000000fff053299 */ /* 0x000fc40008011606 */
[----:B------:R-:W-:Y:S01]  /*2930*/  USHF.R.U32.HI UR17, URZ, UR17, UR8 ;  /* 0x00000011ff117299 */ /* 0x000fe20008011608 */
[----:B------:R-:W-:Y:S01]  /*2940*/  UMOV UR6, UR11 ;  /* 0x0000000b00067c82 */ /* 0x000fe20008000000 */
[----:B------:R-:W-:Y:S02]  /*2950*/  USEL UR4, UR48, UR4, !UP0 ;  /* 0x0000000430047287 */ /* 0x000fe4000c000000 */
[----:B------:R-:W-:Y:S02]  /*2960*/  @UP3 USHF.R.U32.HI UR12, URZ, UR15, UR6 ;  /* 0x0000000fff0c3299 */ /* 0x000fe40008011606 */
[----:B------:R-:W-:Y:S02]  /*2970*/  UIMAD UR6, UR39, UR5, URZ ;  /* 0x00000005270672a4 */ /* 0x000fe4000f8e02ff */
[----:B------:R-:W-:Y:S02]  /*2980*/  USEL UR5, UR49, UR17, !UP2 ;  /* 0x0000001131057287 */ /* 0x000fe4000d000000 */
[----:B------:R-:W-:-:S02]  /*2990*/  UIMAD UR8, UR39, UR12, URZ ;  /* 0x0000000c270872a4 */ /* 0x000fc4000f8e02ff */
[----:B------:R-:W-:Y:S02]  /*29a0*/  UISETP.GE.AND UP0, UPT, UR4, UR6, UPT ;  /* 0x000000060400728c */ /* 0x000fe4000bf06270 */
[----:B------:R-:W-:Y:S02]  /*29b0*/  UIMAD.WIDE.U32 UR6, UR4, UR14, URZ ;  /* 0x0000000e040672a5 */ /* 0x000fe4000f8e00ff */
[----:B------:R-:W-:Y:S02]  /*29c0*/  UISETP.GE.OR UP0, UPT, UR5, UR8, UP0 ;  /* 0x000000080500728c */ /* 0x000fe40008706670 */
[----:B------:R-:W-:Y:S02]  /*29d0*/  UIMAD.WIDE.U32 UR8, UR5, UR14, URZ ;  /* 0x0000000e050872a5 */ /* 0x000fe4000f8e00ff */
[----:B------:R-:W-:Y:S01]  /*29e0*/  UIADD3 UR10, UPT, UPT, -UR4, URZ, URZ ;  /* 0x000000ff040a7290 */ /* 0x000fe2000fffe1ff */
[----:B------:R-:W-:Y:S02]  /*29f0*/  UMOV UR6, UR7 ;  /* 0x0000000700067c82 */ /* 0x000fe40008000000 */
[----:B------:R-:W-:-:S02]  /*2a00*/  USHF.R.U32.HI UR6, URZ, UR15, UR6 ;  /* 0x0000000fff067299 */ /* 0x000fc40008011606 */
[----:B------:R-:W-:Y:S02]  /*2a10*/  UIMAD UR10, UR18, UR10, UR48 ;  /* 0x0000000a120a72a4 */ /* 0x000fe4000f8e0230 */
[----:B------:R-:W-:Y:S01]  /*2a20*/  USEL UR6, UR4, UR6, !UP3 ;  /* 0x0000000604067287 */ /* 0x000fe2000d800000 */
[----:B------:R-:W-:Y:S01]  /*2a30*/  @!UP0 UMOV UR7, UR9 ;  /* 0x0000000900078c82 */ /* 0x000fe20008000000 */
[----:B------:R-:W-:Y:S02]  /*2a40*/  UIADD3 UR9, UPT, UPT, -UR5, URZ, URZ ;  /* 0x000000ff05097290 */ /* 0x000fe4000fffe1ff */
[----:B------:R-:W-:Y:S02]  /*2a50*/  @!UP0 USHF.R.U32.HI UR7, URZ, UR15, UR7 ;  /* 0x0000000fff078299 */ /* 0x000fe40008011607 */
[----:B------:R-:W-:Y:S02]  /*2a60*/  UIADD3 UR8, UPT, UPT, -UR6, URZ, URZ ;  /* 0x000000ff06087290 */ /* 0x000fe4000fffe1ff */
[----:B------:R-:W-:-:S02]  /*2a70*/  @!UP0 USEL UR7, UR5, UR7, !UP3 ;  /* 0x0000000705078287 */ /* 0x000fc4000d800000 */
[----:B------:R-:W-:Y:S02]  /*2a80*/  UIMAD UR8, UR39, UR8, UR4 ;  /* 0x00000008270872a4 */ /* 0x000fe4000f8e0204 */
[----:B------:R-:W-:Y:S02]  /*2a90*/  @!UP0 UIADD3 UR6, UPT, UPT, UR6, -UR7, URZ ;  /* 0x8000000706068290 */ /* 0x000fe4000fffe0ff */
[----:B------:R-:W-:Y:S02]  /*2aa0*/  @!UP0 UIMAD UR7, UR8, UR12, UR7 ;  /* 0x0000000c080782a4 */ /* 0x000fe4000f8e0207 */
[----:B------:R-:W-:Y:S02]  /*2ab0*/  @!UP0 UIMAD UR4, UR39, UR6, UR5 ;  /* 0x00000006270482a4 */ /* 0x000fe4000f8e0205 */
[----:B------:R-:W-:Y:S02]  /*2ac0*/  UIMAD UR6, UR13, UR9, UR49 ;  /* 0x000000090d0672a4 */ /* 0x000fe4000f8e0231 */
[----:B------:R-:W-:Y:S01]  /*2ad0*/  UIMAD UR48, UR4, UR18, UR10 ;  /* 0x00000012043072a4 */ /* 0x000fe2000f8e020a */
[----:B------:R-:W-:-:S02]  /*2ae0*/  @!UP0 UMOV UR5, UR7 ;  /* 0x0000000700058c82 */ /* 0x000fc40008000000 */
[----:B------:R-:W-:-:S12]  /*2af0*/  UIMAD UR49, UR5, UR13, UR6 ;  /* 0x0000000d053172a4 */ /* 0x000fd8000f8e0206 */
.L_x_31:
        /* <DEDUP_REMOVED lines=20> */
.L_x_32:
[----:B------:R-:W-:Y:S01]  /*2c40*/  R2UR UR5, R132 ;  /* 0x00000000840572ca */ /* 0x000fe200000e0000 */
[----:B------:R-:W-:Y:S01]  /*2c50*/  UMOV UR36, UR38 ;  /* 0x0000002600247c82 */ /* 0x000fe20008000000 */
[----:B------:R-:W-:Y:S02]  /*2c60*/  R2UR UR4, R131 ;  /* 0x00000000830472ca */ /* 0x000fe400000e0000 */
[----:B------:R-:W-:Y:S02]  /*2c70*/  PLOP3.LUT P1, PT, PT, PT, PT, 0x80, 0x8 ;  /* 0x000000000008781c */ /* 0x000fe40003f2f070 */
[----:B------:R-:W-:-:S07]  /*2c80*/  LOP3.LUT R2, R2, 0x1, RZ, 0x3c, !PT ;  /* 0x0000000102027812 */ /* 0x000fce00078e3cff */
[----:B------:R-:W-:Y:S02]  /*2c90*/  UIADD3 UR44, UPT, UPT, UR49, UR5, URZ ;  /* 0x00000005312c7290 */ /* 0x000fe4000fffe0ff */
[----:B------:R-:W-:Y:S01]  /*2ca0*/  UIADD3 UR45, UPT, UPT, UR48, UR4, URZ ;  /* 0x00000004302d7290 */ /* 0x000fe2000fffe0ff */
[----:B------:R-:W-:Y:S11]  /*2cb0*/  BRA.U UP1, `(.L_x_33) ;  /* 0xffffffe901d87547 */ /* 0x000ff6000b83ffff */
[----:B------:R-:W-:Y:S01]  /*2cc0*/  UIADD3 UR30, UPT, UPT, UR30, 0x110, URZ ;  /* 0x000001101e1e7890 */ /* 0x000fe2000fffe0ff */
[----:B------:R-:W-:-:S03]  /*2cd0*/  MOV R2, UR26 ;  /* 0x0000001a00027c02 */ /* 0x000fc60008000f00 */
[----:B------:R-:W-:Y:S01]  /*2ce0*/  ULEA UR4, UR31, UR30, 0x3 ;  /* 0x0000001e1f047291 */ /* 0x000fe2000f8e18ff */
[----:B------:R-:W-:-:S08]  /*2cf0*/  SHF.L.U32 R2, R2, 0x1f, RZ ;  /* 0x0000001f02027819 */ /* 0x000fd000000006ff */
[----:B------:R-:W1:Y:S02]  /*2d00*/  SYNCS.PHASECHK.TRANS64.TRYWAIT P0, [UR4], R2 ;  /* 0x00000002ff0075a7 */ /* 0x000e640008001104 */
[----:B-1----:R-:W-:Y:S05]  /*2d10*/  @!P0 BRA `(.L_x_34) ;  /* 0x0000005800d08947 */ /* 0x002fea0003800000 */
.L_x_123:
[----:B------:R-:W-:-:S04]  /*2d20*/  UIADD3 UR4, UPT, UPT, UR31, 0x1, URZ ;  /* 0x000000011f047890 */ /* 0x000fc8000fffe0ff */
[----:B------:R-:W-:-:S04]  /*2d30*/  UISETP.NE.AND UP0, UPT, UR4, 0x22, UPT ;  /* 0x000000220400788c */ /* 0x000fc8000bf05270 */
[----:B------:R-:W-:Y:S02]  /*2d40*/  USEL UR5, URZ, 0x1, UP0 ;  /* 0x00000001ff057887 */ /* 0x000fe40008000000 */
[----:B------:R-:W-:Y:S02]  /*2d50*/  USEL UR4, UR4, URZ, UP0 ;  /* 0x000000ff04047287 */ /* 0x000fe40008000000 */
[----:B------:R-:W-:Y:S02]  /*2d60*/  ULOP3.LUT UR6, UR26, UR5, URZ, 0x3c, !UPT ;  /* 0x000000051a067292 */ /* 0x000fe4000f8e3cff */
[----:B------:R-:W-:-:S04]  /*2d70*/  ULEA UR5, UR4, UR30, 0x3 ;  /* 0x0000001e04057291 */ /* 0x000fc8000f8e18ff */
[----:B-1----:R-:W-:-:S04]  /*2d80*/  MOV R2, UR6 ;  /* 0x0000000600027c02 */ /* 0x002fc80008000f00 */
[----:B------:R-:W-:-:S04]  /*2d90*/  SHF.L.U32 R2, R2, 0x1f, RZ ;  /* 0x0000001f02027819 */ /* 0x000fc800000006ff */
[----:B------:R-:W1:Y:S02]  /*2da0*/  SYNCS.PHASECHK.TRANS64.TRYWAIT P0, [UR5], R2 ;  /* 0x00000002ff0075a7 */ /* 0x000e640008001105 */
[----:B-1----:R-:W-:Y:S05]  /*2db0*/  @!P0 BRA `(.L_x_35) ;  /* 0x0000005800c08947 */ /* 0x002fea0003800000 */
.L_x_125:
        /* <DEDUP_REMOVED lines=10> */
.L_x_127:
        /* <DEDUP_REMOVED lines=10> */
.L_x_129:
        /* <DEDUP_REMOVED lines=10> */
.L_x_131:
        /* <DEDUP_REMOVED lines=10> */
.L_x_133:
        /* <DEDUP_REMOVED lines=10> */
.L_x_135:
        /* <DEDUP_REMOVED lines=10> */
.L_x_137:
        /* <DEDUP_REMOVED lines=10> */
.L_x_139:
        /* <DEDUP_REMOVED lines=10> */
.L_x_141:
        /* <DEDUP_REMOVED lines=10> */
.L_x_143:
        /* <DEDUP_REMOVED lines=10> */
.L_x_145:
        /* <DEDUP_REMOVED lines=10> */
.L_x_147:
        /* <DEDUP_REMOVED lines=10> */
.L_x_149:
        /* <DEDUP_REMOVED lines=10> */
.L_x_151:
        /* <DEDUP_REMOVED lines=10> */
.L_x_153:
        /* <DEDUP_REMOVED lines=10> */
.L_x_155:
        /* <DEDUP_REMOVED lines=10> */
.L_x_157:
        /* <DEDUP_REMOVED lines=10> */
.L_x_159:
        /* <DEDUP_REMOVED lines=10> */
.L_x_161:
        /* <DEDUP_REMOVED lines=10> */
.L_x_163:
        /* <DEDUP_REMOVED lines=10> */
.L_x_165:
        /* <DEDUP_REMOVED lines=10> */
.L_x_167:
        /* <DEDUP_REMOVED lines=10> */
.L_x_169:
        /* <DEDUP_REMOVED lines=10> */
.L_x_171:
        /* <DEDUP_REMOVED lines=10> */
.L_x_173:
        /* <DEDUP_REMOVED lines=10> */
.L_x_175:
        /* <DEDUP_REMOVED lines=10> */
.L_x_177:
        /* <DEDUP_REMOVED lines=10> */
.L_x_179:
        /* <DEDUP_REMOVED lines=10> */
.L_x_181:
        /* <DEDUP_REMOVED lines=10> */
.L_x_183:
        /* <DEDUP_REMOVED lines=10> */
.L_x_185:
        /* <DEDUP_REMOVED lines=10> */
.L_x_187:
[----:B------:R-:W-:-:S04]  /*4120*/  UIADD3 UR4, UPT, UPT, UR4, 0x1, URZ ;  /* 0x0000000104047890 */ /* 0x000fc8000fffe0ff */
[----:B------:R-:W-:-:S04]  /*4130*/  UISETP.NE.AND UP0, UPT, UR4, 0x22, UPT ;  /* 0x000000220400788c */ /* 0x000fc8000bf05270 */
[----:B------:R-:W-:Y:S02]  /*4140*/  USEL UR5, URZ, 0x1, UP0 ;  /* 0x00000001ff057887 */ /* 0x000fe40008000000 */
[----:B------:R-:W-:Y:S02]  /*4150*/  USEL UR4, UR4, URZ, UP0 ;  /* 0x000000ff04047287 */ /* 0x000fe40008000000 */
[----:B------:R-:W-:Y:S02]  /*4160*/  ULOP3.LUT UR5, UR6, UR5, URZ, 0x3c, !UPT ;  /* 0x0000000506057292 */ /* 0x000fe4000f8e3cff */
[----:B------:R-:W-:-:S04]  /*4170*/  ULEA UR4, UR4, UR30, 0x3 ;  /* 0x0000001e04047291 */ /* 0x000fc8000f8e18ff */
[----:B-1----:R-:W-:Y:S02]  /*4180*/  IMAD.U32 R2, RZ, RZ, UR5 ;  /* 0x00000005ff027e24 */ /* 0x002fe4000f8e00ff */
[----:B------:R-:W-:-:S03]  /*4190*/  MOV R0, UR4 ;  /* 0x0000000400007c02 */ /* 0x000fc60008000f00 */
[----:B------:R-:W-:-:S07]  /*41a0*/  SHF.L.U32 R2, R2, 0x1f, RZ ;  /* 0x0000001f02027819 */ /* 0x000fce00000006ff */
.L_x_67:
[----:B-1----:R1:W2:Y:S02]  /*41b0*/  SYNCS.PHASECHK.TRANS64.TRYWAIT P0, [R0+URZ], R2 ;  /* 0x00000002000075a7 */ /* 0x0022a400080011ff */
[----:B--2---:R-:W-:Y:S05]  /*41c0*/  @!P0 NANOSLEEP.SYNCS 0x989680 ;  /* 0x009896800000895d */ /* 0x004fea0003900000 */
[----:B------:R-:W2:Y:S02]  /*41d0*/  @!P0 SYNCS.PHASECHK.TRANS64 P0, [R0+URZ], R2 ;  /* 0x00000002000085a7 */ /* 0x000ea400080010ff */
[----:B--2---:R-:W-:Y:S05]  /*41e0*/  @P0 EXIT ;  /* 0x000000000000094d */ /* 0x004fea0003800000 */
[----:B------:R-:W-:Y:S05]  /*41f0*/  BRA `(.L_x_67) ;  /* 0xfffffffc00ec7947 */ /* 0x000fea000383ffff */
.L_x_17:
[----:B------:R-:W2:Y:S02]  /*4200*/  S2UR UR4, SR_CgaCtaId ;  /* 0x00000000000479c3 */ /* 0x000ea40000008800 */
[----:B--2---:R-:W-:-:S04]  /*4210*/  UISETP.NE.AND UP0, UPT, UR4, URZ, UPT ;  /* 0x000000ff0400728c */ /* 0x004fc8000bf05270 */
[----:B------:R-:W-:-:S09]  /*4220*/  UISETP.NE.OR UP0, UPT, UR15, 0x1, UP0 ;  /* 0x000000010f00788c */ /* 0x000fd20008705670 */
[----:B------:R-:W-:Y:S05]  /*4230*/  BRA.U UP0, `(.L_x_68) ;  /* 0x0000000100b47547 */ /* 0x000fea000b800000 */
[----:B------:R-:W2:Y:S01]  /*4240*/  S2UR UR5, SR_CgaCtaId ;  /* 0x00000000000579c3 */ /* 0x000ea20000008800 */
[----:B------:R-:W-:Y:S01]  /*4250*/  UMOV UR4, 0x400 ;  /* 0x0000040000047882 */ /* 0x000fe20000000000 */
[----:B------:R-:W-:Y:S01]  /*4260*/  HFMA2 R3, -RZ, RZ, 0, 5.9604644775390625e-08 ;  /* 0x00000001ff037431 */ /* 0x000fe200000001ff */
[----:B------:R-:W-:Y:S01]  /*4270*/  ISETP.NE.AND P0, PT, R0, RZ, PT ;  /* 0x000000ff0000720c */ /* 0x000fe20003f05270 */
[----:B------:R-:W-:Y:S01]  /*4280*/  IMAD.MOV.U32 R8, RZ, RZ, RZ ;  /* 0x000000ffff087224 */ /* 0x000fe200078e00ff */
[----:B--2---:R-:W-:-:S04]  /*4290*/  ULEA UR4, UR5, UR4, 0x18 ;  /* 0x0000000405047291 */ /* 0x004fc8000f8ec0ff */
[----:B------:R-:W-:Y:S02]  /*42a0*/  UIADD3 UR5, UPT, UPT, UR4, 0x248, URZ ;  /* 0x0000024804057890 */ /* 0x000fe4000fffe0ff */
[----:B------:R-:W-:Y:S02]  /*42b0*/  UIADD3 UR8, UPT, UPT, UR4, 0x240, URZ ;  /* 0x0000024004087890 */ /* 0x000fe4000fffe0ff */
[----:B------:R-:W-:-:S12]  /*42c0*/  UPRMT UR5, URZ, 0x654, UR5 ;  /* 0x00000654ff057896 */ /* 0x000fd80008000005 */
.L_x_71:
[----:B------:R-:W-:Y:S01]  /*42d0*/  SHF.L.U32 R6, R3, 0x1f, RZ ;  /* 0x0000001f03067819 */ /* 0x000fe200000006ff */
[----:B------:R-:W-:Y:S02]  /*42e0*/  IMAD.U32 R4, RZ, RZ, UR8 ;  /* 0x00000008ff047e24 */ /* 0x000fe4000f8e00ff */
[----:B------:R-:W-:Y:S01]  /*42f0*/  @!P0 IMAD.MOV.U32 R5, RZ, RZ, 0x10 ;  /* 0x00000010ff058424 */ /* 0x000fe200078e00ff */
[----:B------:R-:W2:Y:S02]  /*4300*/  SYNCS.PHASECHK.TRANS64.TRYWAIT P1, [UR4+0x248], R6 ;  /* 0x00024806ff0075a7 */ /* 0x000ea40008021104 */
[----:B------:R-:W-:-:S04]  /*4310*/  PRMT R4, R0, 0x654, R4 ;  /* 0x0000065400047816 */ /* 0x000fc80000000004 */
[----:B------:R-:W-:Y:S01]  /*4320*/  SEL R2, R4, R2, !P0 ;  /* 0x0000000204027207 */ /* 0x000fe20004000000 */
[----:B--2---:R-:W-:Y:S06]  /*4330*/  @!P1 BRA `(.L_x_69) ;  /* 0x0000005000609947 */ /* 0x004fec0003800000 */
.L_x_189:
[----:B------:R-:W-:Y:S01]  /*4340*/  UIADD3 UR6, UPT, UPT, UR4, 0x280, URZ ;  /* 0x0000028004067890 */ /* 0x000fe2000fffe0ff */
[----:B------:R3:W-:Y:S01]  /*4350*/  @!P0 SYNCS.ARRIVE.TRANS64.RED RZ, [R2+URZ], R5 ;  /* 0x0000000502ff89a7 */ /* 0x0007e200080004ff */
[----:B------:R-:W-:Y:S01]  /*4360*/  UIADD3 UR7, UPT, UPT, UR4, 0x240, URZ ;  /* 0x0000024004077890 */ /* 0x000fe2000fffe0ff */
[----:B------:R-:W-:-:S08]  /*4370*/  LOP3.LUT R3, R3, 0x1, RZ, 0x3c, !PT ;  /* 0x0000000103037812 */ /* 0x000fd000078e3cff */
[----:B------:R-:W-:Y:S06]  /*4380*/  UGETNEXTWORKID.BROADCAST [UR6], [UR7] ;  /* 0x00000000060073ca */ /* 0x000fec0008000100 */
[----:B---3--:R-:W-:-:S04]  /*4390*/  SHF.L.U32 R5, R8, 0x1f, RZ ;  /* 0x0000001f08057819 */ /* 0x008fc800000006ff */
[----:B------:R-:W3:Y:S02]  /*43a0*/  SYNCS.PHASECHK.TRANS64.TRYWAIT P1, [UR4+0x240], R5 ;  /* 0x00024005ff0075a7 */ /* 0x000ee40008021104 */
[----:B---3--:R-:W-:Y:S05]  /*43b0*/  @!P1 BRA `(.L_x_70) ;  /* 0x0000005000589947 */ /* 0x008fea0003800000 */
.L_x_191:
[----:B--2---:R-:W2:Y:S01]  /*43c0*/  LDS.128 R4, [UR4+0x280] ;  /* 0x00028004ff047984 */ /* 0x004ea20008000c00 */
[----:B------:R-:W-:Y:S01]  /*43d0*/  LOP3.LUT R8, R8, 0x1, RZ, 0x3c, !PT ;  /* 0x0000000108087812 */ /* 0x000fe200078e3cff */
[----:B------:R-:W-:Y:S01]  /*43e0*/  @!PT LDS RZ, [RZ] ;  /* 0x00000000fffff984 */ /* 0x000fe20000000800 */
[----:B------:R-:W-:Y:S01]  /*43f0*/  @!PT LDS RZ, [RZ] ;  /* 0x00000000fffff984 */ /* 0x000fe20000000800 */
[----:B------:R-:W-:Y:S01]  /*4400*/  @!PT LDS RZ, [RZ] ;  /* 0x00000000fffff984 */ /* 0x000fe20000000800 */
[----:B------:R-:W-:Y:S01]  /*4410*/  @!PT LDS RZ, [RZ] ;  /* 0x00000000fffff984 */ /* 0x000fe20000000800 */
[----:B------:R3:W-:Y:S06]  /*4420*/  MEMBAR.ALL.CTA ;  /* 0x0000000000007992 */ /* 0x0007ec0000008000 */
[----:B---3--:R-:W3:Y:S02]  /*4430*/  FENCE.VIEW.ASYNC.S ;  /* 0x00000000000073c6 */ /* 0x008ee40000000000 */
[----:B---3--:R-:W-:Y:S01]  /*4440*/  SYNCS.ARRIVE.TRANS64.RED.A1T0 RZ, [UR5], RZ ;  /* 0x000000ffffff79a7 */ /* 0x008fe20008100405 */
[----:B--2---:R-:W-:-:S13]  /*4450*/  LOP3.LUT P1, RZ, R6, 0x1, RZ, 0xc0, !PT ;  /* 0x0000000106ff7812 */ /* 0x004fda000782c0ff */
[----:B------:R-:W-:Y:S05]  /*4460*/  @P1 BRA `(.L_x_71) ;  /* 0xfffffffc00981947 */ /* 0x000fea000383ffff */
[----:B------:R-:W-:-:S04]  /*4470*/  SHF.L.U32 R0, R3, 0x1f, RZ ;  /* 0x0000001f03007819 */ /* 0x000fc800000006ff */
[----:B------:R-:W2:Y:S02]  /*4480*/  SYNCS.PHASECHK.TRANS64 P0, [UR4+0x248], R0 ;  /* 0x00024800ff0075a7 */ /* 0x000ea40008001004 */
[----:B-12---:R-:W-:Y:S05]  /*4490*/  @P0 EXIT ;  /* 0x000000000000094d */ /* 0x006fea0003800000 */
[----:B------:R-:W-:-:S07]  /*44a0*/  MOV R0, UR4 ;  /* 0x0000000400007c02 */ /* 0x000fce0008000f00 */
.L_x_72:
[----:B-1----:R-:W-:-:S04]  /*44b0*/  SHF.L.U32 R2, R3, 0x1f, RZ ;  /* 0x0000001f03027819 */ /* 0x002fc800000006ff */
[----:B------:R1:W2:Y:S03]  /*44c0*/  SYNCS.PHASECHK.TRANS64.TRYWAIT P0, [R0+URZ+0x248], R2 ;  /* 0x00024802000075a7 */ /* 0x0002a600080011ff */
[----:B--2---:R-:W-:Y:S05]  /*44d0*/  @!P0 NANOSLEEP.SYNCS 0x989680 ;  /* 0x009896800000895d */ /* 0x004fea0003900000 */
[----:B------:R-:W2:Y:S02]  /*44e0*/  @!P0 SYNCS.PHASECHK.TRANS64 P0, [R0+URZ+0x248], R2 ;  /* 0x00024802000085a7 */ /* 0x000ea400080010ff */
[----:B--2---:R-:W-:Y:S05]  /*44f0*/  @P0 EXIT ;  /* 0x000000000000094d */ /* 0x004fea0003800000 */
[----:B------:R-:W-:Y:S05]  /*4500*/  BRA `(.L_x_72) ;  /* 0xfffffffc00e87947 */ /* 0x000fea000383ffff */
.L_x_68:
[----:B------:R-:W-:-:S09]  /*4510*/  UISETP.NE.AND UP0, UPT, UR15, URZ, UPT ;  /* 0x000000ff0f00728c */ /* 0x000fd2000bf05270 */
[----:B------:R-:W-:Y:S05]  /*4520*/  BRA.U UP0, `(.L_x_73) ;  /* 0x0000000d001c7547 */ /* 0x000fea000b800000 */
[----:B------:R-:W2:Y:S01]  /*4530*/  S2UR UR7, SR_CgaCtaId ;  /* 0x00000000000779c3 */ /* 0x000ea20000008800 */
[----:B------:R-:W-:Y:S01]  /*4540*/  UMOV UR4, 0x40 ;  /* 0x0000004000047882 */ /* 0x000fe20000000000 */
[----:B------:R-:W-:Y:S01]  /*4550*/  NOP ;  /* 0x0000000000007918 */ /* 0x000fe20000000000 */
[----:B------:R-:W-:Y:S01]  /*4560*/  UMOV UR6, 0x400 ;  /* 0x0000040000067882 */ /* 0x000fe20000000000 */
[----:B--2---:R-:W-:Y:S02]  /*4570*/  ULEA UR5, UR7, UR4, 0x18 ;  /* 0x0000000407057291 */ /* 0x004fe4000f8ec0ff */
[----:B------:R-:W-:-:S07]  /*4580*/  ULEA UR6, UR7, UR6, 0x18 ;  /* 0x0000000607067291 */ /* 0x000fce000f8ec0ff */
[----:B------:R-:W2:Y:S02]  /*4590*/  LDS.U8 R0, [UR5+0x1c] ;  /* 0x00001c05ff007984 */ /* 0x000ea40008000000 */
[----:B--2---:R-:W-:-:S13]  /*45a0*/  ISETP.NE.AND P0, PT, R0, RZ, PT ;  /* 0x000000ff0000720c */ /* 0x004fda0003f05270 */
[----:B------:R-:W-:Y:S05]  /*45b0*/  @P0 BRA `(.L_x_74) ;  /* 0x0000000000580947 */ /* 0x000fea0003800000 */
[----:B------:R-:W-:-:S13]  /*45c0*/  ELECT P0, URZ, PT ;  /* 0x0000000000ff782f */ /* 0x000fda0003800000 */
[----:B------:R-:W-:Y:S05]  /*45d0*/  @!P0 BRA `(.L_x_75) ;  /* 0x0000000000608947 */ /* 0x000fea0003800000 */
[----:B------:R-:W-:Y:S01]  /*45e0*/  UMOV UR4, 0x10 ;  /* 0x0000001000047882 */ /* 0x000fe20000000000 */
[----:B------:R-:W-:Y:S01]  /*45f0*/  HFMA2 R0, -RZ, RZ, 0, 5.9604644775390625e-08 ;  /* 0x00000001ff007431 */ /* 0x000fe200000001ff */
[----:B------:R-:W-:-:S03]  /*4600*/  MOV R2, 0xffff ;  /* 0x0000ffff00027802 */ /* 0x000fc60000000f00 */
[----:B------:R-:W-:Y:S04]  /*4610*/  DEPBAR.LE SB2, 0x36 ;  /* 0x0000ad800000791a */ /* 0x000fe80000000000 */
[----:B------:R-:W2:Y:S02]  /*4620*/  UTCATOMSWS.FIND_AND_SET.ALIGN UP0, UR4, UR4 ;  /* 0x00000004000475e3 */ /* 0x000ea40008000800 */
[----:B--2---:R-:W-:Y:S01]  /*4630*/  MOV R3, UR4 ;  /* 0x0000000400037c02 */ /* 0x004fe20008000f00 */
[----:B------:R-:W-:Y:S06]  /*4640*/  BRA.U UP0, `(.L_x_76) ;  /* 0x0000000100187547 */ /* 0x000fec000b800000 */
.L_x_77:
[----:B------:R-:W-:Y:S05]  /*4650*/  NANOSLEEP 0x64 ;  /* 0x000000640000795d */ /* 0x000fea0003800000 */
[----:B------:R-:W-:-:S05]  /*4660*/  UMOV UR4, 0x10 ;  /* 0x0000001000047882 */ /* 0x000fca0000000000 */
[----:B------:R-:W-:Y:S04]  /*4670*/  DEPBAR.LE SB2, 0x36 ;  /* 0x0000ad800000791a */ /* 0x000fe80000000000 */
[----:B------:R-:W2:Y:S02]  /*4680*/  UTCATOMSWS.FIND_AND_SET.ALIGN UP0, UR4, UR4 ;  /* 0x00000004000475e3 */ /* 0x000ea40008000800 */
[----:B--2---:R-:W-:Y:S01]  /*4690*/  MOV R3, UR4 ;  /* 0x0000000400037c02 */ /* 0x004fe20008000f00 */
[----:B------:R-:W-:Y:S05]  /*46a0*/  BRA.U !UP0, `(.L_x_77) ;  /* 0xfffffffd08e87547 */ /* 0x000fea000b83ffff */
.L_x_76:
[-C--:B------:R-:W-:Y:S02]  /*46b0*/  SHF.L.U32 R2, R2, R3.reuse, RZ ;  /* 0x0000000302027219 */ /* 0x080fe400000006ff */
[----:B------:R-:W-:Y:S01]  /*46c0*/  SHF.L.U32 R0, R0, R3, RZ ;  /* 0x0000000300007219 */ /* 0x000fe200000006ff */
[----:B------:R-:W-:Y:S02]  /*46d0*/  IMAD.SHL.U32 R3, R3, 0x20, RZ ;  /* 0x0000002003037824 */ /* 0x000fe400078e00ff */
[----:B------:R2:W-:Y:S04]  /*46e0*/  ATOMS.OR RZ, [UR5+0x14], R2 ;  /* 0x00001402ffff798c */ /* 0x0005e8000b000005 */
[----:B------:R2:W-:Y:S04]  /*46f0*/  ATOMS.OR RZ, [UR5+0x18], R0 ;  /* 0x00001800ffff798c */ /* 0x0005e8000b000005 */
[----:B------:R2:W-:Y:S01]  /*4700*/  STS [UR6+0x290], R3 ;  /* 0x00029003ff007988 */ /* 0x0005e20008000806 */
[----:B------:R-:W-:Y:S05]  /*4710*/  BRA `(.L_x_75) ;  /* 0x0000000000107947 */ /* 0x000fea0003800000 */
.L_x_74:
[----:B------:R-:W-:Y:S02]  /*4720*/  MOV R0, 0xffffffff ;  /* 0xffffffff00007802 */ /* 0x000fe40000000f00 */
[----:B------:R-:W-:-:S03]  /*4730*/  MOV R2, 0x4760 ;  /* 0x0000476000027802 */ /* 0x000fc60000000f00 */
[----:B------:R2:W-:Y:S04]  /*4740*/  STS [UR6+0x290], R0 ;  /* 0x00029000ff007988 */ /* 0x0005e80008000806 */
[----:B-12--5:R-:W-:Y:S05]  /*4750*/  CALL.REL.NOINC `($__internal_1_$__cuda_sm10x_tcgen05_guardrail_trap_phase_invalid_during_alloc) ;  /* 0x0000005000987944 */ /* 0x026fea0003c00000 */
.L_x_75:
[----:B------:R-:W-:Y:S05]  /*4760*/  WARPSYNC.ALL ;  /* 0x0000000000007948 */ /* 0x000fea0003800000 */
[----:B------:R-:W3:Y:S01]  /*4770*/  S2UR UR4, SR_CgaCtaId ;  /* 0x00000000000479c3 */ /* 0x000ee20000008800 */
[----:B------:R-:W-:Y:S01]  /*4780*/  UMOV UR14, 0x400 ;  /* 0x00000400000e7882 */ /* 0x000fe20000000000 */
[----:B------:R-:W-:-:S06]  /*4790*/  NOP ;  /* 0x0000000000007918 */ /* 0x000fcc0000000000 */
[----:B------:R-:W-:Y:S06]  /*47a0*/  BAR.ARV 0x6, 0xa0 ;  /* 0x0182800000007b1d */ /* 0x000fec0000002000 */
[----:B------:R-:W4:Y:S01]  /*47b0*/  LDCU.64 UR6, c[0x0][0x388] ;  /* 0x00007100ff0677ac */ /* 0x000f220008000a00 */
[----:B------:R-:W-:Y:S01]  /*47c0*/  IMAD.MOV.U32 R8, RZ, RZ, 0x1 ;  /* 0x00000001ff087424 */ /* 0x000fe200078e00ff */
[----:B------:R-:W1:Y:S01]  /*47d0*/  LDCU.64 UR8, c[0x0][0x390] ;  /* 0x00007200ff0877ac */ /* 0x000e620008000a00 */
[----:B------:R-:W-:Y:S01]  /*47e0*/  UMOV UR17, URZ ;  /* 0x000000ff00117c82 */ /* 0x000fe20008000000 */
[----:B------:R-:W-:Y:S01]  /*47f0*/  UMOV UR13, URZ ;  /* 0x000000ff000d7c82 */ /* 0x000fe20008000000 */
[----:B---3--:R-:W-:Y:S01]  /*4800*/  ULEA UR14, UR4, UR14, 0x18 ;  /* 0x0000000e040e7291 */ /* 0x008fe2000f8ec0ff */
[----:B------:R-:W-:Y:S01]  /*4810*/  UMOV UR20, 0x0 ;  /* 0x0000000000147882 */ /* 0x000fe20000000000 */
[----:B------:R-:W-:Y:S01]  /*4820*/  UMOV UR21, 0x8100010 ;  /* 0x0810001000157882 */ /* 0x000fe20000000000 */
[----:B----4-:R-:W-:-:S06]  /*4830*/  UIADD3 UR4, UPT, UPT, UR6, 0x1f, URZ ;  /* 0x0000001f06047890 */ /* 0x010fcc000fffe0ff */
[----:B------:R-:W2:Y:S01]  /*4840*/  LDS R9, [UR14+0x290] ;  /* 0x0002900eff097984 */ /* 0x000ea20008000800 */
[----:B------:R-:W-:Y:S02]  /*4850*/  UIADD3 UR6, UPT, UPT, UR14, 0x4600, URZ ;  /* 0x000046000e067890 */ /* 0x000fe4000fffe0ff */
[----:B------:R-:W-:Y:S02]  /*4860*/  USHF.R.S32.HI UR5, URZ, 0x1f, UR4 ;  /* 0x0000001fff057899 */ /* 0x000fe40008011404 */
[----:B------:R-:W-:Y:S02]  /*4870*/  USHF.R.U32.HI UR6, URZ, 0x4, UR6 ;  /* 0x00000004ff067899 */ /* 0x000fe40008011606 */
[----:B------:R-:W-:Y:S02]  /*4880*/  ULEA.HI UR4, UR5, UR4, URZ, 0x5 ;  /* 0x0000000405047291 */ /* 0x000fe4000f8f28ff */
[----:B------:R-:W-:Y:S02]  /*4890*/  UIADD3 UR5, UPT, UPT, UR14, 0x26600, URZ ;  /* 0x000266000e057890 */ /* 0x000fe4000fffe0ff */
[----:B------:R-:W-:-:S02]  /*48a0*/  USHF.R.S32.HI UR4, URZ, 0x5, UR4 ;  /* 0x00000005ff047899 */ /* 0x000fc40008011404 */
[----:B------:R-:W-:Y:S02]  /*48b0*/  USHF.R.U32.HI UR5, URZ, 0x4, UR5 ;  /* 0x00000004ff057899 */ /* 0x000fe40008011605 */
[----:B------:R-:W-:Y:S02]  /*48c0*/  UIMAD UR4, UR4, UR7, URZ ;  /* 0x00000007040472a4 */ /* 0x000fe4000f8e02ff */
[----:B------:R-:W-:Y:S02]  /*48d0*/  ULOP3.LUT UR6, UR6, 0x3fff, URZ, 0xc0, !UPT ;  /* 0x00003fff06067892 */ /* 0x000fe4000f8ec0ff */
[----:B-1----:R-:W-:Y:S02]  /*48e0*/  UIMAD UR4, UR4, UR8, URZ ;  /* 0x00000008040472a4 */ /* 0x002fe4000f8e02ff */
[----:B------:R-:W-:Y:S02]  /*48f0*/  ULOP3.LUT UR5, UR5, 0x3fff, URZ, 0xc0, !UPT ;  /* 0x00003fff05057892 */ /* 0x000fe4000f8ec0ff */
[----:B------:R-:W-:-:S02]  /*4900*/  UIMAD UR7, UR4, UR9, URZ ;  /* 0x00000009040772a4 */ /* 0x000fc4000f8e02ff */
[----:B------:R-:W-:Y:S02]  /*4910*/  UIADD3 UR4, UPT, UPT, UR14, 0x248, URZ ;  /* 0x000002480e047890 */ /* 0x000fe4000fffe0ff */
[----:B------:R-:W-:Y:S02]  /*4920*/  ULOP3.LUT UR15, UR6, 0x10000, URZ, 0xfc, !UPT ;  /* 0x00010000060f7892 */ /* 0x000fe4000f8efcff */
[----:B------:R-:W-:Y:S02]  /*4930*/  UPRMT UR19, URZ, 0x654, UR4 ;  /* 0x00000654ff137896 */ /* 0x000fe40008000004 */
[----:B------:R-:W-:Y:S02]  /*4940*/  ULOP3.LUT UR16, UR5, 0x10000, URZ, 0xfc, !UPT ;  /* 0x0001000005107892 */ /* 0x000fe4000f8efcff */
[----:B------:R-:W-:Y:S02]  /*4950*/  UIADD3 UR22, UPT, UPT, UR7, -0x1, URZ ;  /* 0xffffffff07167890 */ /* 0x000fe4000fffe0ff */
[----:B------:R-:W-:Y:S01]  /*4960*/  UISETP.GE.AND UP3, UPT, UR7, 0x1, UPT ;  /* 0x000000010700788c */ /* 0x000fe2000bf66270 */
[C---:B--2---:R-:W-:Y:S01]  /*4970*/  VIADD R3, R9.reuse, 0x40 ;  /* 0x0000004009037836 */ /* 0x044fe20000000000 */
[----:B------:R-:W-:-:S04]  /*4980*/  LOP3.LUT R2, R9, 0xffff, RZ, 0xc0, !PT ;  /* 0x0000ffff09027812 */ /* 0x000fc800078ec0ff */
[----:B------:R-:W-:-:S05]  /*4990*/  LOP3.LUT R3, R3, 0xffff, RZ, 0xc0, !PT ;  /* 0x0000ffff03037812 */ /* 0x000fca00078ec0ff */
[----:B------:R1:W-:Y:S02]  /*49a0*/  STL.64 [R1], R2 ;  /* 0x0000000201007387 */ /* 0x0003e40000100a00 */
[----:B-1----:R-:W-:-:S07]  /*49b0*/  CS2R R2, SRZ ;  /* 0x0000000000027805 */ /* 0x002fce000001ff00 */
.L_x_84:
[----:B-1----:R-:W-:-:S04]  /*49c0*/  SHF.L.U32 R4, R3, 0x1f, RZ ;  /* 0x0000001f03047819 */ /* 0x002fc800000006ff */
[----:B------:R-:W1:Y:S02]  /*49d0*/  SYNCS.PHASECHK.TRANS64.TRYWAIT P0, [UR14+0x240], R4 ;  /* 0x00024004ff0075a7 */ /* 0x000e64000800110e */
[----:B-12-4-:R-:W-:Y:S05]  /*49e0*/  @!P0 BRA `(.L_x_78) ;  /* 0x0000004800e48947 */ /* 0x016fea0003800000 */
.L_x_193:
[----:B-1----:R-:W1:Y:S01]  /*49f0*/  LDS.128 R4, [UR14+0x280] ;  /* 0x0002800eff047984 */ /* 0x002e620008000c00 */
[----:B------:R-:W-:Y:S01]  /*4a00*/  ULEA UR18, UR17, UR14, 0x3 ;  /* 0x0000000e11127291 */ /* 0x000fe2000f8e18ff */
[----:B------:R-:W-:Y:S01]  /*4a10*/  SHF.L.U32 R0, R8, 0x1f, RZ ;  /* 0x0000001f08007819 */ /* 0x000fe200000006ff */
[----:B------:R-:W-:Y:S01]  /*4a20*/  @!PT LDS RZ, [RZ] ;  /* 0x00000000fffff984 */ /* 0x000fe20000000800 */
[----:B------:R-:W-:Y:S01]  /*4a30*/  @!PT LDS RZ, [RZ] ;  /* 0x00000000fffff984 */ /* 0x000fe20000000800 */
[----:B------:R-:W-:Y:S01]  /*4a40*/  @!PT LDS RZ, [RZ] ;  /* 0x00000000fffff984 */ /* 0x000fe20000000800 */
[----:B------:R-:W-:Y:S01]  /*4a50*/  @!PT LDS RZ, [RZ] ;  /* 0x00000000fffff984 */ /* 0x000fe20000000800 */
[----:B------:R2:W-:Y:S06]  /*4a60*/  MEMBAR.ALL.CTA ;  /* 0x0000000000007992 */ /* 0x0005ec0000008000 */
[----:B--2---:R-:W2:Y:S02]  /*4a70*/  FENCE.VIEW.ASYNC.S ;  /* 0x00000000000073c6 */ /* 0x004ea40000000000 */
[----:B--2---:R-:W-:Y:S01]  /*4a80*/  SYNCS.ARRIVE.TRANS64.RED.A1T0 RZ, [UR19], RZ ;  /* 0x000000ffffff79a7 */ /* 0x004fe20008100413 */
[----:B------:R-:W2:Y:S01]  /*4a90*/  SYNCS.PHASECHK.TRANS64.TRYWAIT P0, [UR18+0x260], R0 ;  /* 0x00026000ff0075a7 */ /* 0x000ea20008001112 */
[----:B-1----:R-:W-:Y:S01]  /*4aa0*/  LOP3.LUT P2, RZ, R6, 0x1, RZ, 0xc0, !PT ;  /* 0x0000000106ff7812 */ /* 0x002fe2000784c0ff */
[----:B--2---:R-:W-:-:S12]  /*4ab0*/  @!P0 BRA `(.L_x_79) ;  /* 0x0000004800c88947 */ /* 0x004fd80003800000 */
.L_x_195:
[----:B------:R-:W-:Y:S05]  /*4ac0*/  BRA.U !UP3, `(.L_x_80) ;  /* 0x000000010ba47547 */ /* 0x000fea000b800000 */
[----:B-1----:R-:W-:Y:S01]  /*4ad0*/  IMAD.U32 R0, RZ, RZ, UR17 ;  /* 0x00000011ff007e24 */ /* 0x002fe2000f8e00ff */
[----:B------:R-:W-:-:S04]  /*4ae0*/  ULEA UR4, UR13, UR14, 0x3 ;  /* 0x0000000e0d047291 */ /* 0x000fc8000f8e18ff */
[----:B------:R-:W-:-:S05]  /*4af0*/  LEA R0, R0, R1, 0x2 ;  /* 0x0000000100007211 */ /* 0x000fca00078e10ff */
[----:B------:R1:W5:Y:S01]  /*4b00*/  LDL R4, [R0] ;  /* 0x0000000000047983 */ /* 0x0003620000100800 */
[----:B------:R-:W-:Y:S01]  /*4b10*/  UPLOP3.LUT UP2, UPT, UPT, UPT, UPT, 0x40, 0x4 ;  /* 0x000000000004789c */ /* 0x000fe20003f4e870 */
[----:B------:R-:W-:Y:S01]  /*4b20*/  UMOV UR11, UR22 ;  /* 0x00000016000b7c82 */ /* 0x000fe20008000000 */
[----:B------:R-:W-:Y:S01]  /*4b30*/  UMOV UR10, UR13 ;  /* 0x0000000d000a7c82 */ /* 0x000fe20008000000 */
[----:B-1----:R-:W-:-:S04]  /*4b40*/  SHF.L.U32 R0, R2, 0x1f, RZ ;  /* 0x0000001f02007819 */ /* 0x002fc800000006ff */
[----:B------:R1:W2:Y:S04]  /*4b50*/  SYNCS.PHASECHK.TRANS64.TRYWAIT P1, [UR4], R0 ;  /* 0x00000000ff0075a7 */ /* 0x0002a80008021104 */
.L_x_83:
[----:B---3--:R-:W-:Y:S01]  /*4b60*/  ULEA UR5, UR10, UR14, 0x3 ;  /* 0x0000000e0a057291 */ /* 0x008fe2000f8e18ff */
[----:B--2-4-:R-:W-:Y:S11]  /*4b70*/  @P1 BRA `(.L_x_81) ;  /* 0x00000000000c1947 */ /* 0x014ff60003800000 */
[----:B------:R-:W-:Y:S04]  /*4b80*/  SHF.L.U32 R5, R2, 0x1f, RZ ;  /* 0x0000001f02057819 */ /* 0x000fe800000006ff */
[----:B------:R-:W2:Y:S02]  /*4b90*/  SYNCS.PHASECHK.TRANS64.TRYWAIT P0, [UR5], R5 ;  /* 0x00000005ff0075a7 */ /* 0x000ea40008001105 */
[----:B--2---:R-:W-:Y:S05]  /*4ba0*/  @!P0 BRA `(.L_x_82) ;  /* 0x0000004800a48947 */ /* 0x004fea0003800000 */
.L_x_81:
[----:B------:R-:W-:Y:S01]  /*4bb0*/  UISETP.NE.AND UP0, UPT, UR11, URZ, UPT ;  /* 0x000000ff0b00728c */ /* 0x000fe2000bf05270 */
[----:B------:R-:W-:Y:S01]  /*4bc0*/  PLOP3.LUT P1, PT, PT, PT, PT, 0x80, 0x8 ;  /* 0x000000000008781c */ /* 0x000fe20003f2f070 */
[----:B------:R-:W-:Y:S02]  /*4bd0*/  UIADD3 UR4, UPT, UPT, UR10, 0x1, URZ ;  /* 0x000000010a047890 */ /* 0x000fe4000fffe0ff */
[----:B------:R-:W-:Y:S02]  /*4be0*/  ULEA UR8, UR10, UR16, 0x7 ;  /* 0x000000100a087291 */ /* 0x000fe4000f8e38ff */
[----:B------:R-:W-:Y:S01]  /*4bf0*/  UISETP.NE.AND UP1, UPT, UR4, 0x22, UPT ;  /* 0x000000220400788c */ /* 0x000fe2000bf25270 */
[----:B------:R-:W-:Y:S01]  /*4c00*/  PLOP3.LUT P0, PT, PT, PT, UP0, 0x80, 0x8 ;  /* 0x000000000008781c */ /* 0x000fe20003f0f008 */
[----:B------:R-:W-:Y:S02]  /*4c10*/  UIADD3 UR5, UPT, UPT, UR5, 0x110, URZ ;  /* 0x0000011005057890 */ /* 0x000fe4000fffe0ff */
[----:B------:R-:W-:Y:S02]  /*4c20*/  USEL UR6, URZ, 0x1, UP1 ;  /* 0x00000001ff067887 */ /* 0x000fe40008800000 */
[----:B------:R-:W-:Y:S01]  /*4c30*/  USEL UR13, UR4, URZ, UP1 ;  /* 0x000000ff040d7287 */ /* 0x000fe20008800000 */
[----:B------:R-:W-:Y:S01]  /*4c40*/  UMOV UR9, 0xc0004010 ;  /* 0xc000401000097882 */ /* 0x000fe20000000000 */
[----:B------:R-:W-:Y:S02]  /*4c50*/  UMOV UR7, 0xc0004010 ;  /* 0xc000401000077882 */ /* 0x000fe40000000000 */
[----:B------:R-:W-:Y:S01]  /*4c60*/  @UP0 ULEA UR4, UR13, UR14, 0x3 ;  /* 0x0000000e0d040291 */ /* 0x000fe2000f8e18ff */
[----:B------:R-:W-:Y:S01]  /*4c70*/  LOP3.LUT R2, R2, UR6, RZ, 0x3c, !PT ;  /* 0x0000000602027c12 */ /* 0x000fe2000f8e3cff */
[----:B------:R-:W-:Y:S03]  /*4c80*/  ULEA UR6, UR10, UR15, 0x8 ;  /* 0x0000000f0a067291 */ /* 0x000fe6000f8e40ff */
[----:B-1----:R-:W-:Y:S01]  /*4c90*/  @P0 SHF.L.U32 R0, R2, 0x1f, RZ ;  /* 0x0000001f02000819 */ /* 0x002fe200000006ff */
[----:B------:R-:W-:Y:S03]  /*4ca0*/  UMOV UR10, UR13 ;  /* 0x0000000d000a7c82 */ /* 0x000fe60008000000 */
[----:B------:R3:W4:Y:S01]  /*4cb0*/  @P0 SYNCS.PHASECHK.TRANS64.TRYWAIT P1, [UR4], R0 ;  /* 0x00000000ff0005a7 */ /* 0x0007220008021104 */
[----:B------:R-:W-:Y:S11]  /*4cc0*/  ELECT P0, URZ, PT ;  /* 0x0000000000ff782f */ /* 0x000ff60003800000 */
[----:B------:R-:W-:Y:S02]  /*4cd0*/  @!UPT UIADD3 URZ, UPT, UPT, URZ, URZ, URZ ;  /* 0x000000fffffff290 */ /* 0x000fe4000fffe0ff */
[----:B-----5:R-:W-:Y:S01]  /*4ce0*/  @P0 R2UR.BROADCAST UR12, R4 ;  /* 0x00000000040c02ca */ /* 0x020fe200008e0000 */
[----:B------:R-:W-:Y:S02]  /*4cf0*/  UIADD3 UR4, UPT, UPT, UR11, 0x1, URZ ;  /* 0x000000010b047890 */ /* 0x000fe4000fffe0ff */
[----:B------:R-:W-:Y:S02]  /*4d00*/  UIADD3 UR11, UPT, UPT, UR11, -0x1, URZ ;  /* 0xffffffff0b0b7890 */ /* 0x000fe4000fffe0ff */
[----:B------:R-:W-:Y:S08]  /*4d10*/  UISETP.GT.U32.AND UP0, UPT, UR4, 0x1, UPT ;  /* 0x000000010400788c */ /* 0x000ff0000bf04070 */
[----:B------:R3:W-:Y:S01]  /*4d20*/  UTCQMMA gdesc[UR6], gdesc[UR8], tmem[UR12], tmem[UR20], idesc[UR21], UP2 ;  /* 0x00ff1408060075ea */ /* 0x0007e2000900030c */
[----:B------:R-:W-:Y:S01]  /*4d30*/  UPLOP3.LUT UP2, UPT, UPT, UPT, UPT, 0x80, 0x8 ;  /* 0x000000000008789c */ /* 0x000fe20003f4f070 */
[----:B------:R3:W-:Y:S01]  /*4d40*/  UTCBAR [UR5], URZ ;  /* 0x000000ff050073e9 */ /* 0x0007e200080000ff */
[----:B------:R-:W-:Y:S09]  /*4d50*/  BRA.U UP0, `(.L_x_83) ;  /* 0xfffffffd00807547 */ /* 0x000ff2000b83ffff */
.L_x_80:
[----:B------:R-:W-:Y:S01]  /*4d60*/  UIADD3 UR4, UPT, UPT, UR17, 0x1, URZ ;  /* 0x0000000111047890 */ /* 0x000fe2000fffe0ff */
[----:B------:R-:W-:Y:S01]  /*4d70*/  LOP3.LUT R3, R3, 0x1, RZ, 0x3c, !PT ;  /* 0x0000000103037812 */ /* 0x000fe200078e3cff */
[----:B---3--:R-:W-:Y:S02]  /*4d80*/  UIADD3 UR5, UPT, UPT, UR18, 0x250, URZ ;  /* 0x0000025012057890 */ /* 0x008fe4000fffe0ff */
[----:B------:R-:W-:-:S04]  /*4d90*/  UISETP.NE.AND UP0, UPT, UR4, 0x2, UPT ;  /* 0x000000020400788c */ /* 0x000fc8000bf05270 */
[----:B------:R-:W-:Y:S02]  /*4da0*/  USEL UR6, URZ, 0x1, UP0 ;  /* 0x00000001ff067887 */ /* 0x000fe40008000000 */
[----:B------:R-:W-:Y:S01]  /*4db0*/  USEL UR17, UR4, URZ, UP0 ;  /* 0x000000ff04117287 */ /* 0x000fe20008000000 */
[----:B------:R2:W-:Y:S03]  /*4dc0*/  UTCBAR [UR5], URZ ;  /* 0x000000ff050073e9 */ /* 0x0005e600080000ff */
[----:B------:R-:W-:Y:S01]  /*4dd0*/  LOP3.LUT R8, R8, UR6, RZ, 0x3c, !PT ;  /* 0x0000000608087c12 */ /* 0x000fe2000f8e3cff */
[----:B------:R-:W-:Y:S07]  /*4de0*/  @P2 BRA `(.L_x_84) ;  /* 0xfffffff800f42947 */ /* 0x000fee000383ffff */
[----:B------:R-:W3:Y:S01]  /*4df0*/  S2UR UR6, SR_CgaCtaId ;  /* 0x00000000000679c3 */ /* 0x000ee20000008800 */
[----:B------:R-:W-:Y:S01]  /*4e00*/  ELECT P0, URZ, PT ;  /* 0x0000000000ff782f */ /* 0x000fe20003800000 */
[----:B-1----:R-:W-:Y:S01]  /*4e10*/  IMAD.MOV.U32 R0, RZ, RZ, 0x1 ;  /* 0x00000001ff007424 */ /* 0x002fe200078e00ff */
[----:B------:R-:W-:Y:S01]  /*4e20*/  UIADD3 UR14, UPT, UPT, UR14, 0x260, URZ ;  /* 0x000002600e0e7890 */ /* 0x000fe2000fffe0ff */
[----:B------:R-:W-:Y:S01]  /*4e30*/  SHF.L.U32 R2, R8, 0x1f, RZ ;  /* 0x0000001f08027819 */ /* 0x000fe200000006ff */
[----:B------:R-:W-:-:S03]  /*4e40*/  UMOV UR4, 0x40 ;  /* 0x0000004000047882 */ /* 0x000fc60000000000 */
[----:B------:R-:W-:Y:S01]  /*4e50*/  UVIRTCOUNT.DEALLOC.SMPOOL 0x80 ;  /* 0x000000800000784c */ /* 0x000fe20000000000 */
[----:B---3--:R-:W-:Y:S02]  /*4e60*/  ULEA UR6, UR6, UR4, 0x18 ;  /* 0x0000000406067291 */ /* 0x008fe4000f8ec0ff */
[----:B------:R-:W-:-:S07]  /*4e70*/  ULEA UR4, UR17, UR14, 0x3 ;  /* 0x0000000e11047291 */ /* 0x000fce000f8e18ff */
[----:B------:R1:W-:Y:S02]  /*4e80*/  @P0 STS.U8 [UR6+0x1c], R0 ;  /* 0x00001c00ff000988 */ /* 0x0003e40008000006 */
[----:B------:R-:W3:Y:S02]  /*4e90*/  SYNCS.PHASECHK.TRANS64.TRYWAIT P0, [UR4], R2 ;  /* 0x00000002ff0075a7 */ /* 0x000ee40008001104 */
[----:B-1-3--:R-:W-:Y:S05]  /*4ea0*/  @!P0 BRA `(.L_x_85) ;  /* 0x0000004400fc8947 */ /* 0x00afea0003800000 */
.L_x_198:
[----:B------:R-:W-:-:S04]  /*4eb0*/  UIADD3 UR4, UPT, UPT, UR17, 0x1, URZ ;  /* 0x0000000111047890 */ /* 0x000fc8000fffe0ff */
[----:B------:R-:W-:-:S04]  /*4ec0*/  UISETP.NE.AND UP0, UPT, UR4, 0x2, UPT ;  /* 0x000000020400788c */ /* 0x000fc8000bf05270 */
[----:B--2---:R-:W-:Y:S02]  /*4ed0*/  USEL UR5, URZ, 0x1, UP0 ;  /* 0x00000001ff057887 */ /* 0x004fe40008000000 */
[----:B------:R-:W-:-:S04]  /*4ee0*/  USEL UR4, UR4, URZ, UP0 ;  /* 0x000000ff04047287 */ /* 0x000fc80008000000 */
[----:B------:R-:W-:Y:S01]  /*4ef0*/  ULEA UR4, UR4, UR14, 0x3 ;  /* 0x0000000e04047291 */ /* 0x000fe2000f8e18ff */
[----:B-1----:R-:W-:-:S04]  /*4f00*/  LOP3.LUT R2, R8, UR5, RZ, 0x3c, !PT ;  /* 0x0000000508027c12 */ /* 0x002fc8000f8e3cff */
[----:B------:R-:W-:-:S04]  /*4f10*/  SHF.L.U32 R2, R2, 0x1f, RZ ;  /* 0x0000001f02027819 */ /* 0x000fc800000006ff */
[----:B------:R-:W1:Y:S02]  /*4f20*/  SYNCS.PHASECHK.TRANS64.TRYWAIT P0, [UR4], R2 ;  /* 0x00000002ff0075a7 */ /* 0x000e640008001104 */
[----:B-1----:R-:W-:Y:S05]  /*4f30*/  @!P0 BRA `(.L_x_86) ;  /* 0x0000004400f08947 */ /* 0x002fea0003800000 */
.L_x_200:
[----:B------:R-:W-:Y:S01]  /*4f40*/  NOP ;  /* 0x0000000000007918 */ /* 0x000fe20000000000 */
[----:B-1----:R-:W1:Y:S01]  /*4f50*/  LDS R0, [UR6+0x14] ;  /* 0x00001406ff007984 */ /* 0x002e620008000800 */
[----:B------:R-:W-:Y:S01]  /*4f60*/  LOP3.LUT R3, R9, 0xffff, RZ, 0xc0, !PT ;  /* 0x0000ffff09037812 */ /* 0x000fe200078ec0ff */
[----:B------:R-:W-:-:S03]  /*4f70*/  IMAD.MOV.U32 R2, RZ, RZ, 0xffff ;  /* 0x0000ffffff027424 */ /* 0x000fc600078e00ff */
[----:B------:R-:W-:-:S04]  /*4f80*/  SHF.R.U32.HI R3, RZ, 0x5, R3 ;  /* 0x00000005ff037819 */ /* 0x000fc80000011603 */
[----:B------:R-:W-:-:S04]  /*4f90*/  SHF.L.U32 R2, R2, R3, RZ ;  /* 0x0000000302027219 */ /* 0x000fc800000006ff */
[----:B-1----:R-:W-:-:S04]  /*4fa0*/  LOP3.LUT R0, R0, R2, RZ, 0xc0, !PT ;  /* 0x0000000200007212 */ /* 0x002fc800078ec0ff */
[----:B------:R-:W-:Y:S01]  /*4fb0*/  ISETP.NE.AND P0, PT, R0, R2, PT ;  /* 0x000000020000720c */ /* 0x000fe20003f05270 */
[----:B------:R-:W-:-:S05]  /*4fc0*/  IMAD.MOV.U32 R0, RZ, RZ, 0x1 ;  /* 0x00000001ff007424 */ /* 0x000fca00078e00ff */
[----:B------:R-:W-:-:S07]  /*4fd0*/  SHF.L.U32 R0, R0, R3, RZ ;  /* 0x0000000300007219 */ /* 0x000fce00000006ff */
[----:B------:R-:W-:Y:S05]  /*4fe0*/  @P0 BRA `(.L_x_87) ;  /* 0x00000000005c0947 */ /* 0x000fea0003800000 */
[----:B------:R-:W1:Y:S02]  /*4ff0*/  LDS R3, [UR6+0x18] ;  /* 0x00001806ff037984 */ /* 0x000e640008000800 */
[----:B-1----:R-:W-:-:S04]  /*5000*/  LOP3.LUT R3, R3, R0, RZ, 0xc0, !PT ;  /* 0x0000000003037212 */ /* 0x002fc800078ec0ff */
[----:B------:R-:W-:-:S13]  /*5010*/  ISETP.NE.AND P0, PT, R3, R0, PT ;  /* 0x000000000300720c */ /* 0x000fda0003f05270 */
[----:B------:R-:W-:Y:S05]  /*5020*/  @P0 BRA `(.L_x_88) ;  /* 0x0000000000400947 */ /* 0x000fea0003800000 */
[----:B------:R-:W-:Y:S01]  /*5030*/  R2UR UR4, R2 ;  /* 0x00000000020472ca */ /* 0x000fe200000e0000 */
[----:B------:R-:W1:Y:S01]  /*5040*/  S2R R3, SR_LANEID ;  /* 0x0000000000037919 */ /* 0x000e620000000000 */
[----:B------:R-:W-:-:S04]  /*5050*/  LOP3.LUT R0, RZ, R0, RZ, 0x33, !PT ;  /* 0x00000000ff007212 */ /* 0x000fc800078e33ff */
[----:B------:R-:W2:Y:S07]  /*5060*/  REDUX UR7, R0 ;  /* 0x00000000000773c4 */ /* 0x000eae0000000000 */
[----:B------:R-:W-:-:S03]  /*5070*/  ULOP3.LUT UR5, URZ, UR4, URZ, 0x33, !UPT ;  /* 0x00000004ff057292 */ /* 0x000fc6000f8e33ff */
[----:B------:R-:W-:Y:S02]  /*5080*/  VOTEU.ANY UR4, UPT, PT ;  /* 0x0000000000047886 */ /* 0x000fe400038e0100 */
[----:B------:R-:W-:Y:S01]  /*5090*/  UFLO.U32 UR4, UR4 ;  /* 0x00000004000472bd */ /* 0x000fe200080e0000 */
[----:B------:R-:W-:-:S04]  /*50a0*/  IMAD.U32 R2, RZ, RZ, UR5 ;  /* 0x00000005ff027e24 */ /* 0x000fc8000f8e00ff */
[----:B------:R-:W3:Y:S02]  /*50b0*/  REDUX UR8, R2 ;  /* 0x00000000020873c4 */ /* 0x000ee40000000000 */
[----:B------:R1:W-:Y:S01]  /*50c0*/  UTCATOMSWS.AND URZ, UR5 ;  /* 0x0000000500ff79e3 */ /* 0x0003e20008000000 */
[----:B--2---:R-:W-:Y:S01]  /*50d0*/  IMAD.U32 R0, RZ, RZ, UR7 ;  /* 0x00000007ff007e24 */ /* 0x004fe2000f8e00ff */
[----:B-1----:R-:W-:Y:S01]  /*50e0*/  ISETP.EQ.U32.AND P0, PT, R3, UR4, PT ;  /* 0x0000000403007c0c */ /* 0x002fe2000bf02070 */
[----:B---3--:R-:W-:-:S12]  /*50f0*/  IMAD.U32 R2, RZ, RZ, UR8 ;  /* 0x00000008ff027e24 */ /* 0x008fd8000f8e00ff */
[----:B------:R1:W-:Y:S04]  /*5100*/  @P0 ATOMS.AND RZ, [UR6+0x14], R2 ;  /* 0x00001402ffff098c */ /* 0x0003e8000a800006 */
[----:B------:R1:W-:Y:S01]  /*5110*/  @P0 ATOMS.AND RZ, [UR6+0x18], R0 ;  /* 0x00001800ffff098c */ /* 0x0003e2000a800006 */
[----:B------:R-:W-:Y:S05]  /*5120*/  BRA `(.L_x_89) ;  /* 0x0000000000147947 */ /* 0x000fea0003800000 */
.L_x_88:
[----:B------:R-:W-:Y:S02]  /*5130*/  MOV R2, 0x5150 ;  /* 0x0000515000027802 */ /* 0x000fe40000000f00 */
[----:B----45:R-:W-:Y:S05]  /*5140*/  CALL.REL.NOINC `($__internal_0_$__cuda_sm10x_tcgen05_guardrail_trap_col_being_dealloced_not_returned_by_alloc) ;  /* 0x0000004800107944 */ /* 0x030fea0003c00000 */
[----:B------:R-:W-:Y:S05]  /*5150*/  BRA `(.L_x_89) ;  /* 0x0000000000087947 */ /* 0x000fea0003800000 */
.L_x_87:
[----:B------:R-:W-:Y:S02]  /*5160*/  MOV R2, 0x5180 ;  /* 0x0000518000027802 */ /* 0x000fe40000000f00 */
[----:B----45:R-:W-:Y:S05]  /*5170*/  CALL.REL.NOINC `($__internal_2_$__cuda_sm10x_tcgen05_guardrail_trap_unallocated_columns_being_dealloced) ;  /* 0x00000048001c7944 */ /* 0x030fea0003c00000 */
.L_x_89:
[----:B------:R-:W-:Y:S01]  /*5180*/  NOP ;  /* 0x0000000000007918 */ /* 0x000fe20000000000 */
[----:B------:R-:W-:Y:S05]  /*5190*/  EXIT ;  /* 0x000000000000794d */ /* 0x000fea0003800000 */
.L_x_73:
[----:B------:R-:W-:-:S09]  /*51a0*/  UISETP.NE.OR UP0, UPT, UR15, 0x3, !UP2 ;  /* 0x000000030f00788c */ /* 0x000fd2000d705670 */
[----:B------:R-:W-:Y:S05]  /*51b0*/  BRA.U UP0, `(.L_x_90) ;  /* 0x0000000d00687547 */ /* 0x000fea000b800000 */
[----:B------:R-:W2:Y:S01]  /*51c0*/  LDC.64 R2, c[0x0][0x988] ;  /* 0x00026200ff027b82 */ /* 0x000ea20000000a00 */
[----:B------:R-:W3:Y:S01]  /*51d0*/  LDCU UR30, c[0x0][0x370] ;  /* 0x00006e00ff1e77ac */ /* 0x000ee20008000800 */
[----:B------:R-:W-:Y:S01]  /*51e0*/  R2UR UR36, R131 ;  /* 0x00000000832472ca */ /* 0x000fe200000e0000 */
[----:B------:R-:W-:Y:S01]  /*51f0*/  IMAD.MOV.U32 R14, RZ, RZ, 0x1 ;  /* 0x00000001ff0e7424 */ /* 0x000fe200078e00ff */
[----:B------:R-:W-:Y:S01]  /*5200*/  R2UR UR31, R132 ;  /* 0x00000000841f72ca */ /* 0x000fe200000e0000 */
[----:B------:R-:W3:Y:S01]  /*5210*/  LDCU.128 UR32, c[0x0][0xc10] ;  /* 0x00018200ff2077ac */ /* 0x000ee20008000c00 */
[----:B------:R-:W-:Y:S02]  /*5220*/  IMAD.MOV.U32 R13, RZ, RZ, RZ ;  /* 0x000000ffff0d7224 */ /* 0x000fe400078e00ff */
[----:B------:R-:W4:Y:S01]  /*5230*/  S2UR UR10, SR_CgaCtaId ;  /* 0x00000000000a79c3 */ /* 0x000f220000008800 */
[----:B------:R-:W1:Y:S01]  /*5240*/  LDCU UR29, c[0x0][0x374] ;  /* 0x00006e80ff1d77ac */ /* 0x000e620008000800 */
[----:B------:R-:W4:Y:S06]  /*5250*/  LDCU UR17, c[0x0][0xc0c] ;  /* 0x00018180ff1177ac */ /* 0x000f2c0008000800 */
[----:B------:R-:W4:Y:S01]  /*5260*/  LDC.64 R6, c[0x0][0x348] ;  /* 0x0000d200ff067b82 */ /* 0x000f220000000a00 */
[----:B------:R-:W4:Y:S01]  /*5270*/  LDCU UR43, c[0x0][0xc20] ;  /* 0x00018400ff2b77ac */ /* 0x000f220008000800 */
[----:B------:R-:W4:Y:S06]  /*5280*/  LDCU UR4, c[0x0][0xc30] ;  /* 0x00018600ff0477ac */ /* 0x000f2c0008000800 */
[----:B------:R-:W4:Y:S01]  /*5290*/  LDC.64 R4, c[0x0][0x990] ;  /* 0x00026400ff047b82 */ /* 0x000f220000000a00 */
[----:B--2---:R-:W-:Y:S01]  /*52a0*/  ISETP.NE.U32.AND P0, PT, R2, RZ, PT ;  /* 0x000000ff0200720c */ /* 0x004fe20003f05070 */
[----:B------:R-:W-:Y:S01]  /*52b0*/  UMOV UR28, 0x400 ;  /* 0x00000400001c7882 */ /* 0x000fe20000000000 */
[----:B---3--:R-:W-:Y:S01]  /*52c0*/  UIMAD.WIDE.U32 UR6, UR30, UR32, URZ ;  /* 0x000000201e0672a5 */ /* 0x008fe2000f8e00ff */
[----:B------:R-:W-:Y:S01]  /*52d0*/  IMAD.MOV.U32 R2, RZ, RZ, 0x2000 ;  /* 0x00002000ff027424 */ /* 0x000fe200078e00ff */
[----:B------:R-:W-:Y:S01]  /*52e0*/  ISETP.NE.AND.EX P0, PT, R3, RZ, PT, P0 ;  /* 0x000000ff0300720c */ /* 0x000fe20003f05300 */
[----:B-1----:R-:W-:-:S02]  /*52f0*/  UIMAD.WIDE.U32 UR8, UR29, UR35, URZ ;  /* 0x000000231d0872a5 */ /* 0x002fc4000f8e00ff */
[----:B----4-:R-:W-:Y:S02]  /*5300*/  ULEA UR28, UR10, UR28, 0x18 ;  /* 0x0000001c0a1c7291 */ /* 0x010fe4000f8ec0ff */
[----:B------:R-:W-:Y:S01]  /*5310*/  UMOV UR41, UR7 ;  /* 0x0000000700297c82 */ /* 0x000fe20008000000 */
[----:B------:R-:W-:Y:S02]  /*5320*/  UISETP.GE.AND UP0, UPT, UR39, 0x1, UPT ;  /* 0x000000012700788c */ /* 0x000fe4000bf06270 */
[----:B------:R-:W-:Y:S02]  /*5330*/  UIADD3 UR38, UPT, UPT, UR28, 0x220, URZ ;  /* 0x000002201c267890 */ /* 0x000fe4000fffe0ff */
[----:B------:R-:W-:Y:S01]  /*5340*/  UIADD3 UR37, UPT, UPT, UR28, 0x248, URZ ;  /* 0x000002481c257890 */ /* 0x000fe2000fffe0ff */
[----:B------:R-:W-:Y:S01]  /*5350*/  UMOV UR40, UR9 ;  /* 0x0000000900287c82 */ /* 0x000fe20008000000 */
[----:B------:R-:W-:Y:S02]  /*5360*/  UPLOP3.LUT UP1, UPT, UPT, UPT, UPT, 0x40, 0x4 ;  /* 0x000000000004789c */ /* 0x000fe40003f2e870 */
[----:B------:R-:W-:Y:S01]  /*5370*/  UISETP.NE.AND UP6, UPT, UR39, 0x1, UPT ;  /* 0x000000012700788c */ /* 0x000fe2000bfc5270 */
[----:B------:R-:W1:Y:S01]  /*5380*/  LDCU.64 UR18, c[0x0][0xc28] ;  /* 0x00018500ff1277ac */ /* 0x000e620008000a00 */
[----:B------:R-:W-:-:S02]  /*5390*/  UISETP.NE.AND UP2, UPT, UR17, 0x1, UPT ;  /* 0x000000011100788c */ /* 0x000fc4000bf45270 */
[----:B------:R-:W-:Y:S02]  /*53a0*/  UISETP.NE.AND UP0, UPT, UR34, 0x1, UPT ;  /* 0x000000012200788c */ /* 0x000fe4000bf05270 */
[----:B------:R-:W-:Y:S02]  /*53b0*/  UPRMT UR38, UR10, 0x654, UR38 ;  /* 0x000006540a267896 */ /* 0x000fe40008000026 */
[----:B------:R-:W-:Y:S02]  /*53c0*/  UPRMT UR37, URZ, 0x654, UR37 ;  /* 0x00000654ff257896 */ /* 0x000fe40008000025 */
[----:B------:R-:W-:Y:S02]  /*53d0*/  USHF.R.U32.HI UR41, URZ, UR33, UR41 ;  /* 0x00000021ff297299 */ /* 0x000fe40008011629 */
[----:B------:R-:W-:Y:S02]  /*53e0*/  USHF.R.U32.HI UR40, URZ, UR43, UR40 ;  /* 0x0000002bff287299 */ /* 0x000fe40008011628 */
[----:B------:R-:W-:Y:S01]  /*53f0*/  UISETP.NE.AND UP3, UPT, UR4, 0x1, UPT ;  /* 0x000000010400788c */ /* 0x000fe2000bf65270 */
[----:B------:R-:W-:-:S10]  /*5400*/  VOTEU.ANY UP5, P0 ;  /* 0x0000000000ff7886 */ /* 0x000fd400000a0100 */
.L_x_98:
[----:B------:R-:W-:Y:S04]  /*5410*/  SHF.L.U32 R3, R13, 0x1f, RZ ;  /* 0x0000001f0d037819 */ /* 0x000fe800000006ff */
[----:B--2---:R-:W2:Y:S02]  /*5420*/  SYNCS.PHASECHK.TRANS64.TRYWAIT P0, [UR28+0x240], R3 ;  /* 0x00024003ff0075a7 */ /* 0x004ea4000800111c */
[----:B--2---:R-:W-:Y:S05]  /*5430*/  @!P0 BRA `(.L_x_91) ;  /* 0x0000004000c88947 */ /* 0x004fea0003800000 */
.L_x_202:
[----:B------:R-:W3:Y:S01]  /*5440*/  LDS.128 R8, [UR28+0x280] ;  /* 0x0002801cff087984 */ /* 0x000ee20008000c00 */
[----:B------:R-:W-:Y:S01]  /*5450*/  UISETP.GE.AND UP0, UPT, UR39, 0x1, UPT ;  /* 0x000000012700788c */ /* 0x000fe2000bf06270 */
[----:B------:R-:W-:Y:S01]  /*5460*/  @!PT LDS RZ, [RZ] ;  /* 0x00000000fffff984 */ /* 0x000fe20000000800 */
[----:B------:R-:W-:Y:S01]  /*5470*/  @!PT LDS RZ, [RZ] ;  /* 0x00000000fffff984 */ /* 0x000fe20000000800 */
[----:B------:R-:W-:Y:S01]  /*5480*/  @!PT LDS RZ, [RZ] ;  /* 0x00000000fffff984 */ /* 0x000fe20000000800 */
[----:B------:R-:W-:Y:S01]  /*5490*/  @!PT LDS RZ, [RZ] ;  /* 0x00000000fffff984 */ /* 0x000fe20000000800 */
[----:B------:R4:W-:Y:S06]  /*54a0*/  MEMBAR.ALL.CTA ;  /* 0x0000000000007992 */ /* 0x0009ec0000008000 */
[----:B----4-:R-:W4:Y:S02]  /*54b0*/  FENCE.VIEW.ASYNC.S ;  /* 0x00000000000073c6 */ /* 0x010f240000000000 */
[----:B----4-:R-:W-:Y:S01]  /*54c0*/  SYNCS.ARRIVE.TRANS64.RED.A1T0 RZ, [UR37], RZ ;  /* 0x000000ffffff79a7 */ /* 0x010fe20008100425 */
[----:B---3--:R-:W-:Y:S11]  /*54d0*/  LOP3.LUT P0, RZ, R10, 0x1, RZ, 0xc0, !PT ;  /* 0x000000010aff7812 */ /* 0x008ff6000780c0ff */
[----:B------:R-:W-:Y:S02]  /*54e0*/  @!UPT UIADD3 URZ, UPT, UPT, URZ, URZ, URZ ;  /* 0x000000fffffff290 */ /* 0x000fe4000fffe0ff */
[----:B------:R-:W-:Y:S01]  /*54f0*/  VOTEU.ANY UP2, P0 ;  /* 0x0000000000ff7886 */ /* 0x000fe20000040100 */
[----:B------:R-:W-:Y:S11]  /*5500*/  PLOP3.LUT P0, PT, PT, PT, UP2, 0x80, 0x8 ;  /* 0x000000000008781c */ /* 0x000ff60003f0f028 */
[----:B------:R-:W-:Y:S02]  /*5510*/  @!UPT UIADD3 URZ, UPT, UPT, URZ, URZ, URZ ;  /* 0x000000fffffff290 */ /* 0x000fe4000fffe0ff */
[----:B--2---:R-:W-:Y:S02]  /*5520*/  @P0 MOV R3, R8 ;  /* 0x0000000800030202 */ /* 0x004fe40000000f00 */
[----:B------:R-:W-:Y:S02]  /*5530*/  @P0 LOP3.LUT R0, R9, 0xffff, RZ, 0xc0, !PT ;  /* 0x0000ffff09000812 */ /* 0x000fe400078ec0ff */
[----:B------:R-:W-:Y:S02]  /*5540*/  @P0 R2UR UR5, R3 ;  /* 0x00000000030502ca */ /* 0x000fe400000e0000 */
[----:B------:R-:W-:Y:S11]  /*5550*/  @P0 R2UR UR4, R0 ;  /* 0x00000000000402ca */ /* 0x000ff600000e0000 */
[----:B------:R-:W-:Y:S02]  /*5560*/  @UP2 UMOV UR16, UR5 ;  /* 0x0000000500102c82 */ /* 0x000fe40008000000 */
[----:B------:R-:W-:Y:S01]  /*5570*/  @UP2 UMOV UR15, UR4 ;  /* 0x00000004000f2c82 */ /* 0x000fe20008000000 */
[----:B------:R-:W-:Y:S05]  /*5580*/  BRA.U !UP0, `(.L_x_92) ;  /* 0x0000000108b47547 */ /* 0x000fea000b800000 */
[----:B------:R-:W-:Y:S02]  /*5590*/  UIMAD.WIDE.U32 UR8, UR15, UR35, URZ ;  /* 0x000000230f0872a5 */ /* 0x000fe4000f8e00ff */
[----:B------:R-:W-:Y:S02]  /*55a0*/  UP2UR UR14, UPR, URZ, 0x2 ;  /* 0x00000002ff0e7883 */ /* 0x000fe40008000000 */
[----:B------:R-:W-:Y:S02]  /*55b0*/  UISETP.NE.AND UP1, UPT, UR34, 0x1, UPT ;  /* 0x000000012200788c */ /* 0x000fe4000bf25270 */
[----:B------:R-:W-:Y:S02]  /*55c0*/  UIMAD.WIDE.U32 UR10, UR16, UR32, URZ ;  /* 0x00000020100a72a5 */ /* 0x000fe4000f8e00ff */
[----:B------:R-:W-:Y:S02]  /*55d0*/  USEL UR4, UR29, UR40, !UP1 ;  /* 0x000000281d047287 */ /* 0x000fe4000c800000 */
[----:B------:R-:W-:Y:S02]  /*55e0*/  UISETP.NE.AND UP0, UPT, UR17, 0x1, UPT ;  /* 0x000000011100788c */ /* 0x000fe4000bf05270 */
[----:B-1----:R-:W-:Y:S02]  /*55f0*/  UIMAD.WIDE.U32 UR12, UR4, UR18, URZ ;  /* 0x00000012040c72a5 */ /* 0x002fe4000f8e00ff */
[----:B------:R-:W-:Y:S01]  /*5600*/  USEL UR7, UR30, UR41, !UP0 ;  /* 0x000000291e077287 */ /* 0x000fe2000c000000 */
[----:B------:R-:W-:Y:S02]  /*5610*/  UMOV UR5, UR9 ;  /* 0x0000000900057c82 */ /* 0x000fe40008000000 */
[----:B------:R-:W-:Y:S02]  /*5620*/  USHF.R.U32.HI UR6, URZ, UR43, UR5 ;  /* 0x0000002bff067299 */ /* 0x000fe40008011605 */
[----:B------:R-:W-:Y:S02]  /*5630*/  UIMAD.WIDE.U32 UR20, UR7, UR18, URZ ;  /* 0x00000012071472a5 */ /* 0x000fe4000f8e00ff */
[----:B------:R-:W-:Y:S02]  /*5640*/  USEL UR6, UR15, UR6, !UP1 ;  /* 0x000000060f067287 */ /* 0x000fe4000c800000 */
[----:B------:R-:W-:Y:S01]  /*5650*/  UISETP.NE.AND UP1, UPT, UR14, URZ, UPT ;  /* 0x000000ff0e00728c */ /* 0x000fe2000bf25270 */
[----:B------:R-:W-:Y:S01]  /*5660*/  UMOV UR5, UR11 ;  /* 0x0000000b00057c82 */ /* 0x000fe20008000000 */
[----:B------:R-:W-:Y:S02]  /*5670*/  UIMAD.WIDE.U32 UR10, UR6, UR18, URZ ;  /* 0x00000012060a72a5 */ /* 0x000fe4000f8e00ff */
[----:B------:R-:W-:Y:S03]  /*5680*/  USHF.R.U32.HI UR8, URZ, UR33, UR5 ;  /* 0x00000021ff087299 */ /* 0x000fe60008011605 */
[----:B------:R-:W-:Y:S02]  /*5690*/  UMOV UR5, UR13 ;  /* 0x0000000d00057c82 */ /* 0x000fe40008000000 */
[----:B------:R-:W-:Y:S03]  /*56a0*/  @UP6 USHF.R.U32.HI UR4, URZ, UR19, UR5 ;  /* 0x00000013ff046299 */ /* 0x000fe60008011605 */
[----:B------:R-:W-:Y:S01]  /*56b0*/  UMOV UR5, UR21 ;  /* 0x0000001500057c82 */ /* 0x000fe20008000000 */
[----:B------:R-:W-:Y:S02]  /*56c0*/  UIMAD UR4, UR39, UR4, URZ ;  /* 0x00000004270472a4 */ /* 0x000fe4000f8e02ff */
[----:B------:R-:W-:Y:S02]  /*56d0*/  @UP6 USHF.R.U32.HI UR7, URZ, UR19, UR5 ;  /* 0x00000013ff076299 */ /* 0x000fe40008011605 */
[----:B------:R-:W-:Y:S02]  /*56e0*/  USEL UR5, UR16, UR8, !UP0 ;  /* 0x0000000810057287 */ /* 0x000fe4000c000000 */
[----:B------:R-:W-:Y:S02]  /*56f0*/  UIMAD UR8, UR39, UR7, URZ ;  /* 0x00000007270872a4 */ /* 0x000fe4000f8e02ff */
[----:B------:R-:W-:Y:S03]  /*5700*/  UISETP.GE.AND UP0, UPT, UR6, UR4, UPT ;  /* 0x000000040600728c */ /* 0x000fe6000bf06270 */
[----:B------:R-:W-:Y:S01]  /*5710*/  UMOV UR4, UR11 ;  /* 0x0000000b00047c82 */ /* 0x000fe20008000000 */
[----:B------:R-:W-:Y:S02]  /*5720*/  UISETP.GE.OR UP0, UPT, UR5, UR8, UP0 ;  /* 0x000000080500728c */ /* 0x000fe40008706670 */
[----:B------:R-:W-:Y:S02]  /*5730*/  USHF.R.U32.HI UR4, URZ, UR19, UR4 ;  /* 0x00000013ff047299 */ /* 0x000fe40008011604 */
[----:B------:R-:W-:Y:S02]  /*5740*/  UIMAD.WIDE.U32 UR8, UR5, UR18, URZ ;  /* 0x00000012050872a5 */ /* 0x000fe4000f8e00ff */
[----:B------:R-:W-:Y:S04]  /*5750*/  USEL UR10, UR6, UR4, !UP6 ;  /* 0x00000004060a7287 */ /* 0x000fe8000f000000 */
[----:B------:R-:W-:Y:S01]  /*5760*/  UIADD3 UR11, UPT, UPT, -UR10, URZ, URZ ;  /* 0x000000ff0a0b7290 */ /* 0x000fe2000fffe1ff */
[----:B------:R-:W-:Y:S02]  /*5770*/  @!UP0 UMOV UR4, UR9 ;  /* 0x0000000900048c82 */ /* 0x000fe40008000000 */
[----:B------:R-:W-:Y:S02]  /*5780*/  @!UP0 USHF.R.U32.HI UR4, URZ, UR19, UR4 ;  /* 0x00000013ff048299 */ /* 0x000fe40008011604 */
[----:B------:R-:W-:Y:S02]  /*5790*/  UIMAD UR8, UR39, UR11, UR6 ;  /* 0x0000000b270872a4 */ /* 0x000fe4000f8e0206 */
[----:B------:R-:W-:Y:S04]  /*57a0*/  @!UP0 USEL UR4, UR5, UR4, !UP6 ;  /* 0x0000000405048287 */ /* 0x000fe8000f000000 */
[----:B------:R-:W-:Y:S02]  /*57b0*/  @!UP0 UIMAD UR8, UR7, UR8, UR4 ;  /* 0x00000008070882a4 */ /* 0x000fe4000f8e0204 */
[----:B------:R-:W-:Y:S02]  /*57c0*/  @!UP0 UIADD3 UR9, UPT, UPT, UR10, -UR4, URZ ;  /* 0x800000040a098290 */ /* 0x000fe4000fffe0ff */
[----:B------:R-:W-:Y:S02]  /*57d0*/  UIADD3 UR4, UPT, UPT, -UR5, URZ, URZ ;  /* 0x000000ff05047290 */ /* 0x000fe4000fffe1ff */
[----:B------:R-:W-:Y:S02]  /*57e0*/  UIADD3 UR7, UPT, UPT, -UR6, URZ, URZ ;  /* 0x000000ff06077290 */ /* 0x000fe4000fffe1ff */
[----:B------:R-:W-:Y:S02]  /*57f0*/  @!UP0 UIMAD UR6, UR9, UR39, UR5 ;  /* 0x00000027090682a4 */ /* 0x000fe4000f8e0205 */
[----:B------:R-:W-:Y:S02]  /*5800*/  UIMAD UR16, UR17, UR4, UR16 ;  /* 0x00000004111072a4 */ /* 0x000fe4000f8e0210 */
[----:B------:R-:W-:Y:S01]  /*5810*/  UIMAD UR15, UR34, UR7, UR15 ;  /* 0x00000007220f72a4 */ /* 0x000fe2000f8e020f */
[----:B------:R-:W-:Y:S02]  /*5820*/  @!UP0 UMOV UR5, UR8 ;  /* 0x0000000800058c82 */ /* 0x000fe40008000000 */
[----:B------:R-:W-:Y:S02]  /*5830*/  UIMAD UR16, UR5, UR17, UR16 ;  /* 0x00000011051072a4 */ /* 0x000fe4000f8e0210 */
[----:B------:R-:W-:Y:S11]  /*5840*/  UIMAD UR15, UR6, UR34, UR15 ;  /* 0x00000022060f72a4 */ /* 0x000ff6000f8e020f */
[----:B------:R-:W-:Y:S01]  /*5850*/  @!UPT UIADD3 URZ, UPT, UPT, URZ, URZ, URZ ;  /* 0x000000fffffff290 */ /* 0x000fe2000fffe0ff */
.L_x_92:
[----:B------:R-:W2:Y:S01]  /*5860*/  @!UP3 LDCU.128 UR8, c[0x0][0xc10] ;  /* 0x00018200ff08b7ac */ /* 0x000ea20008000c00 */
[C---:B------:R-:W-:Y:S02]  /*5870*/  ISETP.NE.U32.AND P2, PT, R4.reuse, RZ, PT ;  /* 0x000000ff0400720c */ /* 0x040fe40003f45070 */
[----:B------:R-:W-:Y:S02]  /*5880*/  ISETP.NE.U32.AND P1, PT, R4, RZ, PT ;  /* 0x000000ff0400720c */ /* 0x000fe40003f25070 */
[C---:B------:R-:W-:Y:S02]  /*5890*/  ISETP.NE.AND.EX P2, PT, R5.reuse, RZ, PT, P2 ;  /* 0x000000ff0500720c */ /* 0x040fe40003f45320 */
[----:B------:R-:W-:Y:S01]  /*58a0*/  ISETP.NE.AND.EX P1, PT, R5, RZ, PT, P1 ;  /* 0x000000ff0500720c */ /* 0x000fe20003f25310 */
[----:B------:R-:W3:Y:S01]  /*58b0*/  @!UP3 LDCU UR5, c[0x0][0xc0c] ;  /* 0x00018180ff05b7ac */ /* 0x000ee20008000800 */
[----:B------:R-:W-:Y:S01]  /*58c0*/  SHF.L.U32 R3, R14, 0x1f, RZ ;  /* 0x0000001f0e037819 */ /* 0x000fe200000006ff */
[----:B--2---:R-:W-:Y:S07]  /*58d0*/  UIMAD.WIDE.U32 UR6, UR16, UR8, URZ ;  /* 0x00000008100672a5 */ /* 0x004fee000f8e00ff */
[----:B------:R-:W-:Y:S01]  /*58e0*/  @!UP3 UMOV UR4, UR7 ;  /* 0x000000070004bc82 */ /* 0x000fe20008000000 */
[----:B---3--:R-:W-:Y:S02]  /*58f0*/  @!UP3 UISETP.NE.AND UP0, UPT, UR5, 0x1, UPT ;  /* 0x000000010500b88c */ /* 0x008fe4000bf05270 */
[----:B------:R-:W-:Y:S02]  /*5900*/  @!UP3 USHF.R.U32.HI UR4, URZ, UR9, UR4 ;  /* 0x00000009ff04b299 */ /* 0x000fe40008011604 */
[----:B------:R-:W-:Y:S02]  /*5910*/  UIMAD.WIDE.U32 UR6, UR15, UR11, URZ ;  /* 0x0000000b0f0672a5 */ /* 0x000fe4000f8e00ff */
[----:B------:R-:W-:Y:S02]  /*5920*/  @!UP3 USEL UR8, UR16, UR4, !UP0 ;  /* 0x000000041008b287 */ /* 0x000fe4000c000000 */
[----:B------:R-:W-:Y:S03]  /*5930*/  @!UP3 UISETP.NE.AND UP0, UPT, UR10, 0x1, UPT ;  /* 0x000000010a00b88c */ /* 0x000fe6000bf05270 */
[----:B------:R-:W-:Y:S02]  /*5940*/  @!UP3 UMOV UR6, UR7 ;  /* 0x000000070006bc82 */ /* 0x000fe40008000000 */
[----:B------:R-:W2:Y:S02]  /*5950*/  @!UP3 LDCU UR4, c[0x0][0xc20] ;  /* 0x00018400ff04b7ac */ /* 0x000ea40008000800 */
[----:B--2---:R-:W-:Y:S04]  /*5960*/  @!UP3 USHF.R.U32.HI UR6, URZ, UR4, UR6 ;  /* 0x00000004ff06b299 */ /* 0x004fe80008011606 */
[----:B------:R-:W-:Y:S04]  /*5970*/  @!UP3 USEL UR6, UR15, UR6, !UP0 ;  /* 0x000000060f06b287 */ /* 0x000fe8000c000000 */
[----:B------:R-:W-:Y:S02]  /*5980*/  @!UP3 UIADD3 UR4, UPT, UPT, -UR8, UR6, URZ ;  /* 0x000000060804b290 */ /* 0x000fe4000fffe1ff */
[----:B------:R-:W-:Y:S02]  /*5990*/  @!UP3 UIADD3 UR6, UPT, UPT, UR8, -UR6, URZ ;  /* 0x800000060806b290 */ /* 0x000fe4000fffe0ff */
[----:B------:R-:W-:Y:S02]  /*59a0*/  @!UP3 UIMAD UR16, UR4, UR5, UR16 ;  /* 0x000000050410b2a4 */ /* 0x000fe4000f8e0210 */
[----:B------:R-:W-:Y:S01]  /*59b0*/  @!UP3 UIMAD UR15, UR6, UR10, UR15 ;  /* 0x0000000a060fb2a4 */ /* 0x000fe2000f8e020f */
[----:B------:R-:W-:Y:S11]  /*59c0*/  BRA.U UP1, `(.L_x_93) ;  /* 0x0000000101107547 */ /* 0x000ff6000b800000 */
[----:B------:R-:W-:Y:S04]  /*59d0*/  MOV R12, UR42 ;  /* 0x0000002a000c7c02 */ /* 0x000fe80008000f00 */
[----:B------:R-:W-:Y:S04]  /*59e0*/  SHF.L.U32 R12, R12, 0x1f, RZ ;  /* 0x0000001f0c0c7819 */ /* 0x000fe800000006ff */
[----:B------:R-:W2:Y:S02]  /*59f0*/  SYNCS.PHASECHK.TRANS64.TRYWAIT P3, [UR28+0x238], R12 ;  /* 0x0002380cff0075a7 */ /* 0x000ea4000806111c */
[----:B--2---:R-:W-:Y:S05]  /*5a00*/  @!P3 BRA `(.L_x_94) ;  /* 0x0000003c006cb947 */ /* 0x004fea0003800000 */
.L_x_93:
[----:B------:R-:W-:Y:S05]  /*5a10*/  @!P2 BRA `(.L_x_95) ;  /* 0x000000000030a947 */ /* 0x000fea0003800000 */
[----:B------:R-:W-:Y:S01]  /*5a20*/  UPLOP3.LUT UP4, UPT, UPT, UPT, UP5, 0x80, 0x8 ;  /* 0x000000000008789c */ /* 0x000fe20003f8f050 */
[----:B------:R-:W-:Y:S01]  /*5a30*/  HFMA2 R139, -RZ, RZ, 0, 5.9604644775390625e-08 ;  /* 0x00000001ff8b7431 */ /* 0x000fe200000001ff */
[----:B------:R-:W3:Y:S04]  /*5a40*/  LDCU.64 UR4, c[0x0][0x358] ;  /* 0x00006b00ff0477ac */ /* 0x000ee80008000a00 */
[----:B------:R-:W-:Y:S11]  /*5a50*/  PLOP3.LUT P2, PT, PT, PT, UP4, 0x80, 0x8 ;  /* 0x000000000008781c */ /* 0x000ff60003f4f048 */
[----:B------:R-:W-:Y:S02]  /*5a60*/  @!UPT UIADD3 URZ, UPT, UPT, URZ, URZ, URZ ;  /* 0x000000fffffff290 */ /* 0x000fe4000fffe0ff */
[----:B------:R-:W4:Y:S01]  /*5a70*/  @P2 LDC.64 R18, c[0x0][0x988] ;  /* 0x00026200ff122b82 */ /* 0x000f220000000a00 */
[----:B--2---:R-:W-:Y:S04]  /*5a80*/  @P2 IMAD R0, R16, R4, RZ ;  /* 0x0000000410002224 */ /* 0x004fe800078e02ff */
[----:B----4-:R-:W-:Y:S01]  /*5a90*/  @P2 IMAD.WIDE R18, R0, 0x4, R18 ;  /* 0x0000000400122825 */ /* 0x010fe200078e0212 */
[----:B------:R-:W-:Y:S04]  /*5aa0*/  MOV R0, 0x1 ;  /* 0x0000000100007802 */ /* 0x000fe80000000f00 */
[----:B---3-5:R3:W5:Y:S01]  /*5ab0*/  @P2 LDG.E R71, desc[UR4][R18.64] ;  /* 0x0000000412472981 */ /* 0x028762000c1e1900 */
[----:B------:R-:W-:Y:S01]  /*5ac0*/  @!P2 PRMT R139, R0, 0x7610, R139 ;  /* 0x00007610008ba816 */ /* 0x000fe2000000008b */
[----:B---3--:R-:W4:Y:S06]  /*5ad0*/  @!P2 LDC R71, c[0x0][0x980] ;  /* 0x00026000ff47ab82 */ /* 0x008f2c0000000800 */
.L_x_95:
[----:B----45:R-:W-:Y:S01]  /*5ae0*/  @!P1 FSETP.EQ.AND P2, PT, R71, RZ, PT ;  /* 0x000000ff4700920b */ /* 0x030fe20003f42000 */
[----:B------:R-:W-:Y:S01]  /*5af0*/  @!UPT UIADD3 URZ, UPT, UPT, URZ, URZ, URZ ;  /* 0x000000fffffff290 */ /* 0x000fe2000fffe0ff */
[----:B------:R-:W-:Y:S11]  /*5b00*/  @!P1 BRA `(.L_x_96) ;  /* 0x0000000000149947 */ /* 0x000ff60003800000 */
[----:B------:R-:W-:Y:S02]  /*5b10*/  LOP3.LUT P1, RZ, R139, 0xff, RZ, 0xc0, !PT ;  /* 0x000000ff8bff7812 */ /* 0x000fe4000782c0ff */
[----:B------:R-:W-:Y:S04]  /*5b20*/  PLOP3.LUT P2, PT, PT, PT, UP4, 0x80, 0x8 ;  /* 0x000000000008781c */ /* 0x000fe80003f4f048 */
[----:B------:R-:W-:Y:S07]  /*5b30*/  PLOP3.LUT P2, PT, P2, PT, PT, 0x8, 0x80 ;  /* 0x000000000080781c */ /* 0x000fee000174e170 */
[----:B------:R-:W-:Y:S11]  /*5b40*/  @P1 FSETP.EQ.AND P2, PT, R71, RZ, PT ;  /* 0x000000ff4700120b */ /* 0x000ff60003f42000 */
[----:B------:R-:W-:Y:S02]  /*5b50*/  @!UPT UIADD3 URZ, UPT, UPT, URZ, URZ, URZ ;  /* 0x000000fffffff290 */ /* 0x000fe4000fffe0ff */
.L_x_96:
[----:B------:R-:W3:Y:S01]  /*5b60*/  SYNCS.PHASECHK.TRANS64.TRYWAIT P1, [UR28+0x228], R3 ;  /* 0x00022803ff0075a7 */ /* 0x000ee2000802111c */
[----:B------:R-:W-:Y:S02]  /*5b70*/  ELECT P3, URZ, PT ;  /* 0x0000000000ff782f */ /* 0x000fe40003860000 */
[----:B------:R-:W-:Y:S01]  /*5b80*/  @P0 SHF.R.U32.HI R16, RZ, 0x10, R9 ;  /* 0x00000010ff100819 */ /* 0x000fe20000011609 */
[----:B---3--:R-:W-:Y:S10]  /*5b90*/  @!P1 BRA `(.L_x_97) ;  /* 0x0000003c00209947 */ /* 0x008ff40003800000 */
.L_x_205:
[----:B------:R-:W-:Y:S02]  /*5ba0*/  PLOP3.LUT P2, PT, P2, P3, PT, 0xf2, 0x2f ;  /* 0x00000000002f781c */ /* 0x000fe40001747e72 */
[----:B------:R-:W-:Y:S02]  /*5bb0*/  LOP3.LUT R14, R14, 0x1, RZ, 0x3c, !PT ;  /* 0x000000010e0e7812 */ /* 0x000fe400078e3cff */
[----:B------:R-:W-:Y:S09]  /*5bc0*/  LOP3.LUT R13, R13, 0x1, RZ, 0x3c, !PT ;  /* 0x000000010d0d7812 */ /* 0x000ff200078e3cff */
[----:B------:R-:W-:Y:S01]  /*5bd0*/  VOTEU.ALL UP0, P2 ;  /* 0x0000000000ff7886 */ /* 0x000fe20001000000 */
[----:B--2---:R-:W-:Y:S01]  /*5be0*/  @!P2 IADD3 R3, P0, PT, R6, 0x680, RZ ;  /* 0x000006800603a810 */ /* 0x004fe20007f1e0ff */
[----:B------:R-:W-:Y:S03]  /*5bf0*/  @!P2 IMAD.MOV.U32 R0, RZ, 0x20, RZ ;  /* 0x00000020ff00a824 */ /* 0x000fe600078e00ff */
[----:B------:R-:W2:Y:S01]  /*5c00*/  @!UP0 LDCU.128 UR24, c[0x0][0xa80] ;  /* 0x00015000ff1887ac */ /* 0x000ea20008000c00 */
[----:B------:R-:W-:Y:S01]  /*5c10*/  @!P2 IMAD.MOV.U32 R0, RZ, 0x400, R0 ;  /* 0x00000400ff00a824 */ /* 0x000fe200078e0000 */
[----:B------:R-:W3:Y:S01]  /*5c20*/  @!UP0 LDCU.128 UR20, c[0x0][0xa90] ;  /* 0x00015200ff1487ac */ /* 0x000ee20008000c00 */
[----:B------:R-:W4:Y:S01]  /*5c30*/  @!UP0 LDCU UR6, c[0x0][0xaa0] ;  /* 0x00015400ff0687ac */ /* 0x000f220008000800 */
[----:B------:R-:W-:Y:S02]  /*5c40*/  @!UP0 USHF.L.U32 UR11, UR44, 0x7, URZ ;  /* 0x000000072c0b8899 */ /* 0x000fe400080006ff */
[----:B--2---:R-:W-:Y:S02]  /*5c50*/  @!UP0 UISETP.NE.AND UP1, UPT, UR24, 0x1, UPT ;  /* 0x000000011800888c */ /* 0x004fe4000bf25270 */
[----:B------:R-:W-:Y:S02]  /*5c60*/  UIMAD.WIDE.U32 UR4, UR11, UR25, URZ ;  /* 0x000000190b0472a5 */ /* 0x000fe4000f8e00ff */
[----:B------:R-:W-:Y:S02]  /*5c70*/  @!UP0 USHF.L.U32 UR10, UR45, 0x6, URZ ;  /* 0x000000062d0a8899 */ /* 0x000fe400080006ff */
[----:B------:R-:W-:Y:S02]  /*5c80*/  @!UP0 UIADD3 UR8, UPT, UPT, UR28, 0x400, URZ ;  /* 0x000004001c088890 */ /* 0x000fe4000fffe0ff */
[----:B------:R-:W-:Y:S02]  /*5c90*/  @!UP0 UIADD3 UR9, UPT, UPT, UR28, 0x220, URZ ;  /* 0x000002201c098890 */ /* 0x000fe4000fffe0ff */
[----:B------:R-:W-:Y:S02]  /*5ca0*/  UIADD3 UR45, UPT, UPT, UR15, UR36, URZ ;  /* 0x000000240f2d7290 */ /* 0x000fe4000fffe0ff */
[----:B------:R-:W-:Y:S01]  /*5cb0*/  UIADD3 UR44, UPT, UPT, UR16, UR31, URZ ;  /* 0x0000001f102c7290 */ /* 0x000fe2000fffe0ff */
[----:B------:R-:W-:Y:S02]  /*5cc0*/  @!UP0 UMOV UR4, UR5 ;  /* 0x0000000500048c82 */ /* 0x000fe40008000000 */
[----:B------:R-:W-:Y:S04]  /*5cd0*/  @!UP0 USHF.R.U32.HI UR4, URZ, UR26, UR4 ;  /* 0x0000001aff048299 */ /* 0x000fe80008011604 */
[----:B------:R-:W-:Y:S02]  /*5ce0*/  @!UP0 USEL UR12, UR11, UR4, !UP1 ;  /* 0x000000040b0c8287 */ /* 0x000fe4000c800000 */
[----:B------:R-:W-:Y:S02]  /*5cf0*/  @!UP0 UISETP.NE.AND UP1, UPT, UR27, 0x1, UPT ;  /* 0x000000011b00888c */ /* 0x000fe4000bf25270 */
[----:B---3--:R-:W-:Y:S07]  /*5d00*/  UIMAD.WIDE.U32 UR4, UR12, UR20, URZ ;  /* 0x000000140c0472a5 */ /* 0x008fee000f8e00ff */
[----:B------:R-:W-:Y:S02]  /*5d10*/  @!UP0 UMOV UR4, UR5 ;  /* 0x0000000500048c82 */ /* 0x000fe40008000000 */
[----:B------:R-:W-:Y:S04]  /*5d20*/  @!UP0 USHF.R.U32.HI UR4, URZ, UR21, UR4 ;  /* 0x00000015ff048299 */ /* 0x000fe80008011604 */
[----:B------:R-:W-:Y:S02]  /*5d30*/  @!UP0 USEL UR13, UR12, UR4, !UP1 ;  /* 0x000000040c0d8287 */ /* 0x000fe4000c800000 */
[----:B------:R-:W-:Y:S02]  /*5d40*/  @!UP0 UISETP.NE.AND UP1, UPT, UR22, 0x1, UPT ;  /* 0x000000011600888c */ /* 0x000fe4000bf25270 */
[----:B------:R-:W-:Y:S07]  /*5d50*/  UIMAD.WIDE.U32 UR4, UR13, UR23, URZ ;  /* 0x000000170d0472a5 */ /* 0x000fee000f8e00ff */
[----:B------:R-:W-:Y:S02]  /*5d60*/  @!UP0 UMOV UR4, UR5 ;  /* 0x0000000500048c82 */ /* 0x000fe40008000000 */
[----:B----4-:R-:W-:Y:S01]  /*5d70*/  @!UP0 USHF.R.U32.HI UR4, URZ, UR6, UR4 ;  /* 0x00000006ff048299 */ /* 0x010fe20008011604 */
[----:B------:R-:W-:Y:S01]  /*5d80*/  @!P2 R2UR UR6, R0 ;  /* 0x000000000006a2ca */ /* 0x000fe200000e0000 */
[----:B------:R-:W-:Y:S02]  /*5d90*/  @!P2 IMAD.X R0, RZ, RZ, R7, P0 ;  /* 0x000000ffff00a224 */ /* 0x000fe400000e0607 */
[----:B------:R-:W-:Y:S02]  /*5da0*/  @!UP0 USEL UR14, UR13, UR4, !UP1 ;  /* 0x000000040d0e8287 */ /* 0x000fe4000c800000 */
[----:B------:R-:W-:Y:S02]  /*5db0*/  @!UP0 UIADD3 UR4, UPT, UPT, -UR12, URZ, URZ ;  /* 0x000000ff0c048290 */ /* 0x000fe4000fffe1ff */
[----:B------:R-:W-:Y:S02]  /*5dc0*/  @!UP0 UIADD3 UR5, UPT, UPT, -UR14, URZ, URZ ;  /* 0x000000ff0e058290 */ /* 0x000fe4000fffe1ff */
[----:B------:R-:W-:Y:S02]  /*5dd0*/  @!UP0 UIMAD UR11, UR24, UR4, UR11 ;  /* 0x00000004180b82a4 */ /* 0x000fe4000f8e020b */
[----:B------:R-:W-:Y:S02]  /*5de0*/  @!UP0 UIADD3 UR4, UPT, UPT, -UR13, URZ, URZ ;  /* 0x000000ff0d048290 */ /* 0x000fe4000fffe1ff */
[----:B------:R-:W-:Y:S01]  /*5df0*/  @!UP0 UIMAD UR13, UR22, UR5, UR13 ;  /* 0x00000005160d82a4 */ /* 0x000fe2000f8e020d */
[----:B------:R-:W-:Y:S01]  /*5e00*/  @!P2 R2UR UR5, R3 ;  /* 0x000000000305a2ca */ /* 0x000fe200000e0000 */
[----:B------:R-:W-:Y:S02]  /*5e10*/  @!UP0 UIMAD UR12, UR27, UR4, UR12 ;  /* 0x000000041b0c82a4 */ /* 0x000fe4000f8e020c */
[----:B------:R-:W-:Y:S01]  /*5e20*/  @!UP0 UPRMT UR6, UR6, 0x5410, URZ ;  /* 0x0000541006068896 */ /* 0x000fe200080000ff */
[----:B------:R-:W-:Y:S01]  /*5e30*/  @!P2 R2UR UR4, R0 ;  /* 0x000000000004a2ca */ /* 0x000fe200000e0000 */
[----:B------:R-:W-:Y:S01]  /*5e40*/  VOTEU.ALL UP0, P2 ;  /* 0x0000000000ff7886 */ /* 0x000fe20001000000 */
[----:B------:R-:W-:Y:S07]  /*5e50*/  UPLOP3.LUT UP1, UPT, UPT, UPT, UPT, 0x80, 0x8 ;  /* 0x000000000008789c */ /* 0x000fee0003f2f070 */
[----:B------:R-:W-:Y:S04]  /*5e60*/  IMAD.U32 R8, RZ, RZ, UR5 ;  /* 0x00000005ff087e24 */ /* 0x000fe8000f8e00ff */
[----:B------:R-:W-:Y:S01]  /*5e70*/  IMAD.U32 R9, RZ, RZ, UR4 ;  /* 0x00000004ff097e24 */ /* 0x000fe2000f8e00ff */
[----:B------:R-:W-:Y:S04]  /*5e80*/  @!P2 R2UR UR4, R8 ;  /* 0x000000000804a2ca */ /* 0x000fe800000e0000 */
[----:B------:R-:W-:Y:S11]  /*5e90*/  @!P2 R2UR UR5, R9 ;  /* 0x000000000905a2ca */ /* 0x000ff600000e0000 */
[----:B------:R-:W-:Y:S02]  /*5ea0*/  @!UPT UIADD3 URZ, UPT, UPT, URZ, URZ, URZ ;  /* 0x000000fffffff290 */ /* 0x000fe4000fffe0ff */
[----:B------:R2:W-:Y:S01]  /*5eb0*/  @!UP0 UTMALDG.5D.IM2COL [UR8], [UR4], UR6 ;  /* 0x00000008040083b4 */ /* 0x0005e20008060006 */
[----:B------:R2:W-:Y:S01]  /*5ec0*/  @!P2 SYNCS.ARRIVE.TRANS64.RED.A0TR RZ, [UR28+0x220], R2 ;  /* 0x00022002ffffa9a7 */ /* 0x0005e2000830041c */
[----:B------:R-:W-:Y:S01]  /*5ed0*/  SYNCS.ARRIVE.TRANS64.RED.A1T0 RZ, [UR38], RZ ;  /* 0x000000ffffff79a7 */ /* 0x000fe20008100426 */
[----:B------:R-:W-:Y:S05]  /*5ee0*/  BRA.U UP2, `(.L_x_98) ;  /* 0xfffffff502487547 */ /* 0x000fea000b83ffff */
[----:B------:R-:W-:Y:S07]  /*5ef0*/  MOV R0, UR28 ;  /* 0x0000001c00007c02 */ /* 0x000fee0008000f00 */
.L_x_99:
[----:B--2---:R-:W-:-:S04]  /*5f00*/  SHF.L.U32 R2, R14, 0x1f, RZ ;  /* 0x0000001f0e027819 */ /* 0x004fc800000006ff */
[----:B------:R2:W3:Y:S03]  /*5f10*/  SYNCS.PHASECHK.TRANS64.TRYWAIT P0, [R0+URZ+0x228], R2 ;  /* 0x00022802000075a7 */ /* 0x0004e600080011ff */
[----:B---3--:R-:W-:Y:S05]  /*5f20*/  @!P0 NANOSLEEP.SYNCS 0x989680 ;  /* 0x009896800000895d */ /* 0x008fea0003900000 */
[----:B------:R-:W3:Y:S02]  /*5f30*/  @!P0 SYNCS.PHASECHK.TRANS64 P0, [R0+URZ+0x228], R2 ;  /* 0x00022802000085a7 */ /* 0x000ee400080010ff */
[----:B-1-3--:R-:W-:Y:S05]  /*5f40*/  @P0 EXIT ;  /* 0x000000000000094d */ /* 0x00afea0003800000 */
[----:B------:R-:W-:Y:S05]  /*5f50*/  BRA `(.L_x_99) ;  /* 0xfffffffc00e87947 */ /* 0x000fea000383ffff */
.L_x_90:
[----:B------:R-:W-:-:S06]  /*5f60*/  UISETP.GE.AND UP0, UPT, UR15, 0x4, UPT ;  /* 0x000000040f00788c */ /* 0x000fcc000bf06270 */
[----:B------:R-:W-:-:S13]  /*5f70*/  PLOP3.LUT P0, PT, PT, PT, UP0, 0x80, 0x8 ;  /* 0x000000000008781c */ /* 0x000fda0003f0f008 */
[----:B-1----:R-:W-:Y:S05]  /*5f80*/  @!P0 EXIT ;  /* 0x000000000000894d */ /* 0x002fea0003800000 */
[----:B------:R-:W1:Y:S08]  /*5f90*/  S2UR UR4, SR_CgaCtaId ;  /* 0x00000000000479c3 */ /* 0x000e700000008800 */
[----:B------:R-:W-:Y:S01]  /*5fa0*/  BAR.SYNC.DEFER_BLOCKING 0x6, 0xa0 ;  /* 0x0182800000007b1d */ /* 0x000fe20000010000 */
[C---:B------:R-:W-:Y:S01]  /*5fb0*/  IMAD.SHL.U32 R4, R133.reuse, 0x40, RZ ;  /* 0x0000004085047824 */ /* 0x040fe200078e00ff */
[C---:B------:R-:W-:Y:S01]  /*5fc0*/  SHF.L.U32 R69, R133.reuse, 0x10, RZ ;  /* 0x0000001085457819 */ /* 0x040fe200000006ff */
[C---:B------:R-:W-:Y:S01]  /*5fd0*/  IMAD.SHL.U32 R138, R133.reuse, 0x8, RZ ;  /* 0x00000008858a7824 */ /* 0x040fe200078e00ff */
[----:B------:R-:W-:Y:S01]  /*5fe0*/  CS2R R134, SRZ ;  /* 0x0000000000867805 */ /* 0x000fe2000001ff00 */
[----:B------:R-:W-:Y:S01]  /*5ff0*/  IMAD.SHL.U32 R145, R133, 0x10, RZ ;  /* 0x0000001085917824 */ /* 0x000fe200078e00ff */
[----:B------:R-:W-:Y:S01]  /*6000*/  UMOV UR43, 0x400 ;  /* 0x00000400002b7882 */ /* 0x000fe20000000000 */
[----:B------:R-:W-:Y:S01]  /*6010*/  LOP3.LUT R5, R4, 0x180, RZ, 0xc0, !PT ;  /* 0x0000018004057812 */ /* 0x000fe200078ec0ff */
[----:B------:R-:W-:Y:S01]  /*6020*/  IMAD.MOV.U32 R68, RZ, RZ, RZ ;  /* 0x000000ffff447224 */ /* 0x000fe200078e00ff */
[----:B------:R-:W-:Y:S01]  /*6030*/  LOP3.LUT R69, R69, 0x600000, RZ, 0xc0, !PT ;  /* 0x0060000045457812 */ /* 0x000fe200078ec0ff */
[----:B------:R-:W-:Y:S01]  /*6040*/  IMAD.MOV.U32 R136, RZ, RZ, RZ ;  /* 0x000000ffff887224 */ /* 0x000fe200078e00ff */
[----:B------:R-:W-:Y:S01]  /*6050*/  LOP3.LUT R138, R5, 0x30, R138, 0xf8, !PT ;  /* 0x00000030058a7812 */ /* 0x000fe200078ef88a */
[----:B------:R-:W2:Y:S01]  /*6060*/  LDCU UR54, c[0x0][0x370] ;  /* 0x00006e00ff3677ac */ /* 0x000ea20008000800 */
[----:B------:R-:W-:-:S02]  /*6070*/  LOP3.LUT R137, R145, 0x20, RZ, 0xc0, !PT ;  /* 0x0000002091897812 */ /* 0x000fc400078ec0ff */
[----:B------:R-:W-:Y:S01]  /*6080*/  LOP3.LUT R138, R138, 0x1e40, R4, 0xf8, !PT ;  /* 0x00001e408a8a7812 */ /* 0x000fe200078ef804 */
[----:B------:R-:W3:Y:S01]  /*6090*/  LDCU UR42, c[0x0][0xc0c] ;  /* 0x00018180ff2a77ac */ /* 0x000ee20008000800 */
[----:B------:R-:W-:Y:S01]  /*60a0*/  LOP3.LUT R145, R145, 0x40, RZ, 0xc0, !PT ;  /* 0x0000004091917812 */ /* 0x000fe200078ec0ff */
[----:B------:R-:W4:Y:S01]  /*60b0*/  LDCU UR38, c[0x0][0xc30] ;  /* 0x00018600ff2677ac */ /* 0x000f220008000800 */
[----:B-1----:R-:W-:Y:S01]  /*60c0*/  ULEA UR43, UR4, UR43, 0x18 ;  /* 0x0000002b042b7291 */ /* 0x002fe2000f8ec0ff */
[----:B------:R-:W1:Y:S05]  /*60d0*/  LDCU.64 UR4, c[0x0][0x9a8] ;  /* 0x00013500ff0477ac */ /* 0x000e6a0008000a00 */
[----:B------:R-:W-:Y:S01]  /*60e0*/  VIADD R146, R138, UR43 ;  /* 0x0000002b8a927c36 */ /* 0x000fe20008000000 */
[----:B------:R-:W2:Y:S02]  /*60f0*/  LDCU.64 UR52, c[0x0][0x988] ;  /* 0x00013100ff3477ac */ /* 0x000ea40008000a00 */
[----:B------:R-:W3:Y:S02]  /*6100*/  LDS R2, [UR43+0x290] ;  /* 0x0002902bff027984 */ /* 0x000ee40008000800 */
[--C-:B------:R-:W-:Y:S01]  /*6110*/  IADD3 R137, PT, PT, -R137, 0x400, R146.reuse ;  /* 0x0000040089897810 */ /* 0x100fe20007ffe192 */
[----:B------:R-:W2:Y:S01]  /*6120*/  LDCU.64 UR40, c[0x0][0xc28] ;  /* 0x00018500ff2877ac */ /* 0x000ea20008000a00 */
[----:B------:R-:W-:-:S03]  /*6130*/  IADD3 R146, PT, PT, -R145, 0x400, R146 ;  /* 0x0000040091927810 */ /* 0x000fc60007ffe192 */
[----:B------:R-:W-:Y:S01]  /*6140*/  IMAD.IADD R145, R137, 0x1, -R145 ;  /* 0x0000000189917824 */ /* 0x000fe200078e0a91 */
[----:B------:R-:W2:Y:S01]  /*6150*/  LDCU.64 UR56, c[0x0][0x990] ;  /* 0x00013200ff3877ac */ /* 0x000ea20008000a00 */
[----:B-1----:R-:W-:Y:S01]  /*6160*/  IMAD.U32 R142, RZ, RZ, UR4 ;  /* 0x00000004ff8e7e24 */ /* 0x002fe2000f8e00ff */
[----:B------:R-:W-:Y:S01]  /*6170*/  UIADD3 UR4, UPT, UPT, UR43, 0x2400, URZ ;  /* 0x000024002b047890 */ /* 0x000fe2000fffe0ff */
[----:B------:R-:W-:Y:S01]  /*6180*/  IMAD.U32 R141, RZ, RZ, UR5 ;  /* 0x00000005ff8d7e24 */ /* 0x000fe2000f8e00ff */
[----:B------:R-:W1:Y:S04]  /*6190*/  LDCU.64 UR58, c[0x0][0x9b0] ;  /* 0x00013600ff3a77ac */ /* 0x000e680008000a00 */
[----:B------:R-:W-:Y:S01]  /*61a0*/  MOV R147, UR4 ;  /* 0x0000000400937c02 */ /* 0x000fe20008000f00 */
[----:B------:R-:W1:Y:S01]  /*61b0*/  LDCU.128 UR48, c[0x0][0xc10] ;  /* 0x00018200ff3077ac */ /* 0x000e620008000c00 */
[----:B------:R-:W1:Y:S01]  /*61c0*/  LDCU.128 UR60, c[0x0][0xb80] ;  /* 0x00017000ff3c77ac */ /* 0x000e620008000c00 */
[----:B------:R-:W1:Y:S01]  /*61d0*/  LDCU UR47, c[0x0][0x374] ;  /* 0x00006e80ff2f77ac */ /* 0x000e620008000800 */
[----:B------:R-:W-:Y:S01]  /*61e0*/  UIADD3 UR55, UPT, UPT, UR43, 0x400, URZ ;  /* 0x000004002b377890 */ /* 0x000fe2000fffe0ff */
[C---:B---3--:R-:W-:Y:S01]  /*61f0*/  VIADD R3, R2.reuse, 0x40 ;  /* 0x0000004002037836 */ /* 0x048fe20000000000 */
[----:B------:R-:W-:-:S04]  /*6200*/  LOP3.LUT R2, R2, 0xffff, RZ, 0xc0, !PT ;  /* 0x0000ffff02027812 */ /* 0x000fc800078ec0ff */
[----:B------:R-:W-:-:S05]  /*6210*/  LOP3.LUT R3, R3, 0xffff, RZ, 0xc0, !PT ;  /* 0x0000ffff03037812 */ /* 0x000fca00078ec0ff */
[----:B-12-4-:R3:W-:Y:S02]  /*6220*/  STL.64 [R1], R2 ;  /* 0x0000000201007387 */ /* 0x0167e40000100a00 */
.L_x_117:
[----:B---3--:R-:W-:Y:S04]  /*6230*/  SHF.L.U32 R2, R135, 0x1f, RZ ;  /* 0x0000001f87027819 */ /* 0x008fe800000006ff */
[----:B-1----:R-:W1:Y:S02]  /*6240*/  SYNCS.PHASECHK.TRANS64.TRYWAIT P0, [UR43+0x240], R2 ;  /* 0x00024002ff0075a7 */ /* 0x002e64000800112b */
[----:B-12---:R-:W-:Y:S05]  /*6250*/  @!P0 BRA `(.L_x_100) ;  /* 0x0000003400888947 */ /* 0x006fea0003800000 */
.L_x_207:
[----:B------:R-:W2:Y:S01]  /*6260*/  LDS.128 R4, [UR43+0x280] ;  /* 0x0002802bff047984 */ /* 0x000ea20008000c00 */
[----:B------:R-:W-:Y:S01]  /*6270*/  UIADD3 UR4, UPT, UPT, UR43, 0x248, URZ ;  /* 0x000002482b047890 */ /* 0x000fe2000fffe0ff */
[----:B-1----:R-:W-:Y:S01]  /*6280*/  IMAD R2, R68, 0x4, R1 ;  /* 0x0000000444027824 */ /* 0x002fe200078e0201 */
[----:B------:R-:W-:Y:S01]  /*6290*/  UISETP.GE.AND UP0, UPT, UR39, 0x1, UPT ;  /* 0x000000012700788c */ /* 0x000fe2000bf06270 */
[----:B------:R-:W-:Y:S01]  /*62a0*/  @!PT LDS RZ, [RZ] ;  /* 0x00000000fffff984 */ /* 0x000fe20000000800 */
[----:B------:R-:W-:Y:S01]  /*62b0*/  @!PT LDS RZ, [RZ] ;  /* 0x00000000fffff984 */ /* 0x000fe20000000800 */
[----:B------:R-:W-:Y:S01]  /*62c0*/  @!PT LDS RZ, [RZ] ;  /* 0x00000000fffff984 */ /* 0x000fe20000000800 */
[----:B------:R-:W-:Y:S01]  /*62d0*/  @!PT LDS RZ, [RZ] ;  /* 0x00000000fffff984 */ /* 0x000fe20000000800 */
[----:B------:R1:W-:Y:S06]  /*62e0*/  MEMBAR.ALL.CTA ;  /* 0x0000000000007992 */ /* 0x0003ec0000008000 */
[----:B-1----:R-:W1:Y:S01]  /*62f0*/  FENCE.VIEW.ASYNC.S ;  /* 0x00000000000073c6 */ /* 0x002e620000000000 */
[----:B------:R-:W-:Y:S09]  /*6300*/  UPRMT UR4, URZ, 0x654, UR4 ;  /* 0x00000654ff047896 */ /* 0x000ff20008000004 */
[----:B-1----:R-:W-:Y:S01]  /*6310*/  SYNCS.ARRIVE.TRANS64.RED.A1T0 RZ, [UR4], RZ ;  /* 0x000000ffffff79a7 */ /* 0x002fe20008100404 */
[----:B------:R-:W5:Y:S01]  /*6320*/  LDL R2, [R2] ;  /* 0x0000000002027983 */ /* 0x000f620000100800 */
[----:B--2---:R-:W-:Y:S11]  /*6330*/  LOP3.LUT P0, RZ, R6, 0x1, RZ, 0xc0, !PT ;  /* 0x0000000106ff7812 */ /* 0x004ff6000780c0ff */
[----:B------:R-:W-:Y:S02]  /*6340*/  @!UPT UIADD3 URZ, UPT, UPT, URZ, URZ, URZ ;  /* 0x000000fffffff290 */ /* 0x000fe4000fffe0ff */
[----:B------:R-:W-:Y:S01]  /*6350*/  VOTEU.ANY UP1, P0 ;  /* 0x0000000000ff7886 */ /* 0x000fe20000020100 */
[----:B------:R-:W-:Y:S01]  /*6360*/  PLOP3.LUT P0, PT, PT, PT, UP1, 0x80, 0x8 ;  /* 0x000000000008781c */ /* 0x000fe20003f0f018 */
[----:B------:R-:W-:Y:S11]  /*6370*/  UP2UR UR46, UPR, URZ, 0x2 ;  /* 0x00000002ff2e7883 */ /* 0x000ff60008000000 */
[----:B------:R-:W-:Y:S01]  /*6380*/  @!UPT UIADD3 URZ, UPT, UPT, URZ, URZ, URZ ;  /* 0x000000fffffff290 */ /* 0x000fe2000fffe0ff */
[----:B------:R-:W-:Y:S02]  /*6390*/  @P0 MOV R3, R4 ;  /* 0x0000000400030202 */ /* 0x000fe40000000f00 */
[----:B------:R-:W-:Y:S02]  /*63a0*/  @P0 LOP3.LUT R0, R5, 0xffff, RZ, 0xc0, !PT ;  /* 0x0000ffff05000812 */ /* 0x000fe400078ec0ff */
[----:B------:R-:W-:Y:S02]  /*63b0*/  @P0 R2UR UR5, R3 ;  /* 0x00000000030502ca */ /* 0x000fe400000e0000 */
[----:B------:R-:W-:Y:S11]  /*63c0*/  @P0 R2UR UR4, R0 ;  /* 0x00000000000402ca */ /* 0x000ff600000e0000 */
[----:B------:R-:W-:Y:S02]  /*63d0*/  @UP1 UMOV UR37, UR5 ;  /* 0x0000000500251c82 */ /* 0x000fe40008000000 */
[----:B------:R-:W-:Y:S01]  /*63e0*/  @UP1 UMOV UR36, UR4 ;  /* 0x0000000400241c82 */ /* 0x000fe20008000000 */
[----:B------:R-:W-:Y:S05]  /*63f0*/  BRA.U !UP0, `(.L_x_101) ;  /* 0x0000000108cc7547 */ /* 0x000fea000b800000 */
[----:B------:R-:W1:Y:S01]  /*6400*/  LDCU UR9, c[0x0][0xc20] ;  /* 0x00018400ff0977ac */ /* 0x000e620008000800 */
[----:B------:R-:W-:Y:S02]  /*6410*/  UIMAD.WIDE.U32 UR4, UR47, UR51, URZ ;  /* 0x000000332f0472a5 */ /* 0x000fe4000f8e00ff */
[----:B------:R-:W-:Y:S02]  /*6420*/  UIMAD.WIDE.U32 UR6, UR54, UR48, URZ ;  /* 0x00000030360672a5 */ /* 0x000fe4000f8e00ff */
[----:B------:R-:W-:Y:S02]  /*6430*/  UIMAD.WIDE.U32 UR10, UR36, UR51, URZ ;  /* 0x00000033240a72a5 */ /* 0x000fe4000f8e00ff */
[----:B------:R-:W-:Y:S02]  /*6440*/  UISETP.NE.AND UP0, UPT, UR50, 0x1, UPT ;  /* 0x000000013200788c */ /* 0x000fe4000bf05270 */
[----:B------:R-:W-:Y:S02]  /*6450*/  UISETP.NE.AND UP1, UPT, UR42, 0x1, UPT ;  /* 0x000000012a00788c */ /* 0x000fe4000bf25270 */
[----:B------:R-:W-:Y:S02]  /*6460*/  UISETP.NE.AND UP2, UPT, UR39, 0x1, UPT ;  /* 0x000000012700788c */ /* 0x000fe4000bf45270 */
[----:B------:R-:W-:Y:S01]  /*6470*/  UIMAD.WIDE.U32 UR12, UR37, UR48, URZ ;  /* 0x00000030250c72a5 */ /* 0x000fe2000f8e00ff */
[----:B------:R-:W-:Y:S01]  /*6480*/  UMOV UR4, UR5 ;  /* 0x0000000500047c82 */ /* 0x000fe20008000000 */
[----:B------:R-:W-:Y:S01]  /*6490*/  UMOV UR6, UR11 ;  /* 0x0000000b00067c82 */ /* 0x000fe20008000000 */
[----:B-1----:R-:W-:Y:S03]  /*64a0*/  USHF.R.U32.HI UR8, URZ, UR9, UR4 ;  /* 0x00000009ff087299 */ /* 0x002fe60008011604 */
[----:B------:R-:W-:Y:S02]  /*64b0*/  UMOV UR4, UR7 ;  /* 0x0000000700047c82 */ /* 0x000fe40008000000 */
[----:B------:R-:W-:Y:S02]  /*64c0*/  USHF.R.U32.HI UR5, URZ, UR49, UR4 ;  /* 0x00000031ff057299 */ /* 0x000fe40008011604 */
[----:B------:R-:W-:Y:S02]  /*64d0*/  USEL UR4, UR47, UR8, !UP0 ;  /* 0x000000082f047287 */ /* 0x000fe4000c000000 */
[----:B------:R-:W-:Y:S02]  /*64e0*/  USHF.R.U32.HI UR8, URZ, UR9, UR6 ;  /* 0x00000009ff087299 */ /* 0x000fe40008011606 */
[----:B------:R-:W-:Y:S02]  /*64f0*/  UIMAD.WIDE.U32 UR6, UR4, UR40, URZ ;  /* 0x00000028040672a5 */ /* 0x000fe4000f8e00ff */
[----:B------:R-:W-:Y:S02]  /*6500*/  USEL UR9, UR54, UR5, !UP1 ;  /* 0x0000000536097287 */ /* 0x000fe4000c800000 */
[----:B------:R-:W-:Y:S02]  /*6510*/  USEL UR8, UR36, UR8, !UP0 ;  /* 0x0000000824087287 */ /* 0x000fe4000c000000 */
[----:B------:R-:W-:Y:S01]  /*6520*/  UIMAD.WIDE.U32 UR10, UR9, UR40, URZ ;  /* 0x00000028090a72a5 */ /* 0x000fe2000f8e00ff */
[----:B------:R-:W-:Y:S01]  /*6530*/  UMOV UR6, UR7 ;  /* 0x0000000700067c82 */ /* 0x000fe20008000000 */
[----:B------:R-:W-:Y:S01]  /*6540*/  UMOV UR5, UR13 ;  /* 0x0000000d00057c82 */ /* 0x000fe20008000000 */
[----:B------:R-:W-:Y:S02]  /*6550*/  @UP2 USHF.R.U32.HI UR4, URZ, UR41, UR6 ;  /* 0x00000029ff042299 */ /* 0x000fe40008011606 */
[----:B------:R-:W-:Y:S02]  /*6560*/  USHF.R.U32.HI UR5, URZ, UR49, UR5 ;  /* 0x00000031ff057299 */ /* 0x000fe40008011605 */
[----:B------:R-:W-:Y:S02]  /*6570*/  UIMAD UR4, UR39, UR4, URZ ;  /* 0x00000004270472a4 */ /* 0x000fe4000f8e02ff */
[----:B------:R-:W-:Y:S02]  /*6580*/  USEL UR5, UR37, UR5, !UP1 ;  /* 0x0000000525057287 */ /* 0x000fe4000c800000 */
[----:B------:R-:W-:Y:S01]  /*6590*/  UISETP.GE.AND UP0, UPT, UR8, UR4, UPT ;  /* 0x000000040800728c */ /* 0x000fe2000bf06270 */
[----:B------:R-:W-:Y:S01]  /*65a0*/  UMOV UR6, UR11 ;  /* 0x0000000b00067c82 */ /* 0x000fe20008000000 */
[----:B------:R-:W-:Y:S02]  /*65b0*/  UIMAD.WIDE.U32 UR10, UR8, UR40, URZ ;  /* 0x00000028080a72a5 */ /* 0x000fe4000f8e00ff */
[----:B------:R-:W-:Y:S04]  /*65c0*/  @UP2 USHF.R.U32.HI UR9, URZ, UR41, UR6 ;  /* 0x00000029ff092299 */ /* 0x000fe80008011606 */
[----:B------:R-:W-:Y:S01]  /*65d0*/  UIMAD UR6, UR39, UR9, URZ ;  /* 0x00000009270672a4 */ /* 0x000fe2000f8e02ff */
[----:B------:R-:W-:Y:S03]  /*65e0*/  UMOV UR4, UR11 ;  /* 0x0000000b00047c82 */ /* 0x000fe60008000000 */
[----:B------:R-:W-:Y:S02]  /*65f0*/  UISETP.GE.OR UP0, UPT, UR5, UR6, UP0 ;  /* 0x000000060500728c */ /* 0x000fe40008706670 */
[----:B------:R-:W-:Y:S02]  /*6600*/  USHF.R.U32.HI UR4, URZ, UR41, UR4 ;  /* 0x00000029ff047299 */ /* 0x000fe40008011604 */
[----:B------:R-:W-:Y:S02]  /*6610*/  UIMAD.WIDE.U32 UR6, UR5, UR40, URZ ;  /* 0x00000028050672a5 */ /* 0x000fe4000f8e00ff */
[----:B------:R-:W-:Y:S02]  /*6620*/  USEL UR11, UR8, UR4, !UP2 ;  /* 0x00000004080b7287 */ /* 0x000fe4000d000000 */
[----:B------:R-:W-:Y:S02]  /*6630*/  UIADD3 UR6, UPT, UPT, -UR5, URZ, URZ ;  /* 0x000000ff05067290 */ /* 0x000fe4000fffe1ff */
[----:B------:R-:W-:Y:S02]  /*6640*/  UIADD3 UR10, UPT, UPT, -UR11, URZ, URZ ;  /* 0x000000ff0b0a7290 */ /* 0x000fe4000fffe1ff */
[----:B------:R-:W-:Y:S02]  /*6650*/  UIMAD UR6, UR42, UR6, UR37 ;  /* 0x000000062a0672a4 */ /* 0x000fe4000f8e0225 */
[----:B------:R-:W-:Y:S01]  /*6660*/  UIMAD UR10, UR39, UR10, UR8 ;  /* 0x0000000a270a72a4 */ /* 0x000fe2000f8e0208 */
[----:B------:R-:W-:Y:S01]  /*6670*/  @!UP0 UMOV UR4, UR7 ;  /* 0x0000000700048c82 */ /* 0x000fe20008000000 */
[----:B------:R-:W-:Y:S02]  /*6680*/  UIADD3 UR7, UPT, UPT, -UR8, URZ, URZ ;  /* 0x000000ff08077290 */ /* 0x000fe4000fffe1ff */
[----:B------:R-:W-:Y:S04]  /*6690*/  @!UP0 USHF.R.U32.HI UR4, URZ, UR41, UR4 ;  /* 0x00000029ff048299 */ /* 0x000fe80008011604 */
[----:B------:R-:W-:Y:S04]  /*66a0*/  @!UP0 USEL UR4, UR5, UR4, !UP2 ;  /* 0x0000000405048287 */ /* 0x000fe8000d000000 */
[----:B------:R-:W-:Y:S02]  /*66b0*/  @!UP0 UIMAD UR9, UR9, UR10, UR4 ;  /* 0x0000000a090982a4 */ /* 0x000fe4000f8e0204 */
[----:B------:R-:W-:Y:S02]  /*66c0*/  @!UP0 UIADD3 UR10, UPT, UPT, UR11, -UR4, URZ ;  /* 0x800000040b0a8290 */ /* 0x000fe4000fffe0ff */
[----:B------:R-:W-:Y:S02]  /*66d0*/  UIMAD UR4, UR50, UR7, UR36 ;  /* 0x00000007320472a4 */ /* 0x000fe4000f8e0224 */
[----:B------:R-:W-:Y:S03]  /*66e0*/  @!UP0 UIMAD UR8, UR10, UR39, UR5 ;  /* 0x000000270a0882a4 */ /* 0x000fe6000f8e0205 */
[----:B------:R-:W-:Y:S02]  /*66f0*/  @!UP0 UMOV UR5, UR9 ;  /* 0x0000000900058c82 */ /* 0x000fe40008000000 */
[----:B------:R-:W-:Y:S02]  /*6700*/  UIMAD UR37, UR5, UR42, UR6 ;  /* 0x0000002a052572a4 */ /* 0x000fe4000f8e0206 */
[----:B------:R-:W-:Y:S11]  /*6710*/  UIMAD UR36, UR8, UR50, UR4 ;  /* 0x00000032082472a4 */ /* 0x000ff6000f8e0204 */
[----:B------:R-:W-:Y:S01]  /*6720*/  @!UPT UIADD3 URZ, UPT, UPT, URZ, URZ, URZ ;  /* 0x000000fffffff290 */ /* 0x000fe2000fffe0ff */
.L_x_101:
[----:B------:R-:W-:Y:S01]  /*6730*/  UISETP.NE.AND UP0, UPT, UR38, 0x1, UPT ;  /* 0x000000012600788c */ /* 0x000fe2000bf05270 */
[----:B------:R-:W-:Y:S10]  /*6740*/  @P0 SHF.R.U32.HI R144, RZ, 0x10, R5 ;  /* 0x00000010ff900819 */ /* 0x000ff40000011605 */
[----:B------:R-:W1:Y:S01]  /*6750*/  @!UP0 LDCU.128 UR12, c[0x0][0xc10] ;  /* 0x00018200ff0c87ac */ /* 0x000e620008000c00 */
[----:B------:R-:W2:Y:S01]  /*6760*/  @!UP0 LDCU UR5, c[0x0][0xc0c] ;  /* 0x00018180ff0587ac */ /* 0x000ea20008000800 */
[----:B------:R-:W3:Y:S01]  /*6770*/  @!UP0 LDCU UR10, c[0x0][0xc20] ;  /* 0x00018400ff0a87ac */ /* 0x000ee20008000800 */
[----:B-1----:R-:W-:Y:S02]  /*6780*/  UIMAD.WIDE.U32 UR8, UR37, UR12, URZ ;  /* 0x0000000c250872a5 */ /* 0x002fe4000f8e00ff */
[----:B------:R-:W-:Y:S02]  /*6790*/  UIMAD.WIDE.U32 UR6, UR36, UR15, URZ ;  /* 0x0000000f240672a5 */ /* 0x000fe4000f8e00ff */
[----:B------:R-:W-:Y:S03]  /*67a0*/  @!UP0 UISETP.NE.AND UP1, UPT, UR14, 0x1, UPT ;  /* 0x000000010e00888c */ /* 0x000fe6000bf25270 */
[----:B------:R-:W-:Y:S01]  /*67b0*/  @!UP0 UMOV UR4, UR9 ;  /* 0x0000000900048c82 */ /* 0x000fe20008000000 */
[----:B--2---:R-:W-:Y:S02]  /*67c0*/  @!UP0 UISETP.NE.AND UP2, UPT, UR5, 0x1, UPT ;  /* 0x000000010500888c */ /* 0x004fe4000bf45270 */
[----:B------:R-:W-:Y:S01]  /*67d0*/  @!UP0 USHF.R.U32.HI UR4, URZ, UR13, UR4 ;  /* 0x0000000dff048299 */ /* 0x000fe20008011604 */
[----:B------:R-:W-:Y:S02]  /*67e0*/  @!UP0 UMOV UR6, UR7 ;  /* 0x0000000700068c82 */ /* 0x000fe40008000000 */
[----:B---3--:R-:W-:Y:S02]  /*67f0*/  @!UP0 USHF.R.U32.HI UR6, URZ, UR10, UR6 ;  /* 0x0000000aff068299 */ /* 0x008fe40008011606 */
[----:B------:R-:W-:Y:S02]  /*6800*/  @!UP0 USEL UR7, UR37, UR4, !UP2 ;  /* 0x0000000425078287 */ /* 0x000fe4000d000000 */
[----:B------:R-:W-:Y:S04]  /*6810*/  @!UP0 USEL UR6, UR36, UR6, !UP1 ;  /* 0x0000000624068287 */ /* 0x000fe8000c800000 */
[----:B------:R-:W-:Y:S02]  /*6820*/  @!UP0 UIADD3 UR4, UPT, UPT, -UR7, UR6, URZ ;  /* 0x0000000607048290 */ /* 0x000fe4000fffe1ff */
[----:B------:R-:W-:Y:S02]  /*6830*/  @!UP0 UIADD3 UR6, UPT, UPT, UR7, -UR6, URZ ;  /* 0x8000000607068290 */ /* 0x000fe4000fffe0ff */
[----:B------:R-:W-:Y:S02]  /*6840*/  @!UP0 UIMAD UR37, UR4, UR5, UR37 ;  /* 0x00000005042582a4 */ /* 0x000fe4000f8e0225 */
[----:B------:R-:W-:Y:S02]  /*6850*/  @!UP0 UIMAD UR36, UR6, UR14, UR36 ;  /* 0x0000000e062482a4 */ /* 0x000fe4000f8e0224 */
[----:B------:R-:W-:Y:S09]  /*6860*/  ULOP3.LUT UP0, URZ, UR55, 0x1b0, URZ, 0xc0, !UPT ;  /* 0x000001b037ff7892 */ /* 0x000ff2000f80c0ff */
[----:B------:R-:W-:Y:S05]  /*6870*/  BRA.U !UP0, `(.L_x_102) ;  /* 0x0000000108407547 */ /* 0x000fea000b800000 */
[----:B------:R-:W1:Y:S01]  /*6880*/  LDCU.64 UR8, c[0x4][0x80] ;  /* 0x01001000ff0877ac */ /* 0x000e620008000a00 */
[----:B------:R-:W-:Y:S01]  /*6890*/  MOV R15, 0x0 ;  /* 0x00000000000f7802 */ /* 0x000fe20000000f00 */
[----:B------:R-:W-:Y:S02]  /*68a0*/  HFMA2 R12, -RZ, RZ, 0, 5.9604644775390625e-08 ;  /* 0x00000001ff0c7431 */ /* 0x000fe400000001ff */
[----:B------:R-:W-:Y:S02]  /*68b0*/  IMAD.MOV.U32 R8, RZ, RZ, 0x70 ;  /* 0x00000070ff087424 */ /* 0x000fe400078e00ff */
[----:B------:R-:W-:Y:S01]  /*68c0*/  IMAD.MOV.U32 R13, RZ, RZ, RZ ;  /* 0x000000ffff0d7224 */ /* 0x000fe200078e00ff */
[----:B------:R-:W2:Y:S01]  /*68d0*/  LDCU.64 UR6, c[0x4][0x88] ;  /* 0x01001100ff0677ac */ /* 0x000ea20008000a00 */
[----:B------:R-:W3:Y:S01]  /*68e0*/  LDC.64 R14, c[0x4][R15] ;  /* 0x010000000f0e7b82 */ /* 0x000ee20000000a00 */
[----:B------:R-:W4:Y:S01]  /*68f0*/  LDCU.64 UR4, c[0x4][0x8] ;  /* 0x01000100ff0477ac */ /* 0x000f220008000a00 */
[----:B-1----:R-:W-:Y:S01]  /*6900*/  MOV R5, UR9 ;  /* 0x0000000900057c02 */ /* 0x002fe20008000f00 */
[----:B------:R-:W-:Y:S01]  /*6910*/  IMAD.U32 R4, RZ, RZ, UR8 ;  /* 0x00000008ff047e24 */ /* 0x000fe2000f8e00ff */
[----:B--2---:R-:W-:Y:S01]  /*6920*/  MOV R7, UR7 ;  /* 0x0000000700077c02 */ /* 0x004fe20008000f00 */
[----:B------:R-:W-:Y:S01]  /*6930*/  IMAD.U32 R6, RZ, RZ, UR6 ;  /* 0x00000006ff067e24 */ /* 0x000fe2000f8e00ff */
[----:B----4-:R-:W-:Y:S01]  /*6940*/  MOV R11, UR5 ;  /* 0x00000005000b7c02 */ /* 0x010fe20008000f00 */
[----:B------:R-:W-:Y:S02]  /*6950*/  IMAD.U32 R10, RZ, RZ, UR4 ;  /* 0x00000004ff0a7e24 */ /* 0x000fe4000f8e00ff */
[----:B------:R-:W-:Y:S07]  /*6960*/  LEPC R20, `(.L_x_102) ;  /* 0x000000001014794e */ /* 0x000fee0000000000 */
[----:B---3-5:R-:W-:Y:S05]  /*6970*/  CALL.ABS.NOINC R14 ;  /* 0x000000000e007343 */ /* 0x028fea0003c00000 */
.L_x_102:
[----:B------:R-:W-:Y:S01]  /*6980*/  LOP3.LUT P0, RZ, R147, 0x1b0, RZ, 0xc0, !PT ;  /* 0x000001b093ff7812 */ /* 0x000fe2000780c0ff */
[----:B------:R-:W-:Y:S11]  /*6990*/  BSSY.RECONVERGENT B6, `(.L_x_103) ;  /* 0x0000013000067945 */ /* 0x000ff60003800200 */
[----:B------:R-:W-:Y:S01]  /*69a0*/  @!UPT UIADD3 URZ, UPT, UPT, URZ, URZ, URZ ;  /* 0x000000fffffff290 */ /* 0x000fe2000fffe0ff */
[----:B------:R-:W-:Y:S05]  /*69b0*/  @!P0 BRA `(.L_x_104) ;  /* 0x0000000000408947 */ /* 0x000fea0003800000 */
        /* <DEDUP_REMOVED lines=16> */
.L_x_104:
[----:B------:R-:W-:Y:S05]  /*6ac0*/  BSYNC.RECONVERGENT B6 ;  /* 0x0000000000067941 */ /* 0x000fea0003800200 */
.L_x_103:
[----:B------:R-:W-:Y:S01]  /*6ad0*/  ISETP.NE.AND P6, PT, R143, RZ, PT ;  /* 0x000000ff8f00720c */ /* 0x000fe20003fc5270 */
[----:B------:R-:W-:Y:S01]  /*6ae0*/  UISETP.NE.U32.AND UP0, UPT, UR58, URZ, UPT ;  /* 0x000000ff3a00728c */ /* 0x000fe2000bf05070 */
[----:B------:R-:W-:Y:S02]  /*6af0*/  ISETP.NE.U32.AND P3, PT, RZ, UR56, PT ;  /* 0x00000038ff007c0c */ /* 0x000fe4000bf65070 */
[----:B------:R-:W-:Y:S01]  /*6b00*/  PLOP3.LUT P0, PT, PT, PT, PT, 0x8, 0x80 ;  /* 0x000000000080781c */ /* 0x000fe20003f0e170 */
[----:B------:R-:W-:Y:S01]  /*6b10*/  UISETP.NE.AND.EX UP0, UPT, UR59, URZ, UPT, UP0 ;  /* 0x000000ff3b00728c */ /* 0x000fe2000bf05300 */
[----:B------:R-:W-:Y:S07]  /*6b20*/  ISETP.NE.AND.EX P3, PT, RZ, UR57, PT, P3 ;  /* 0x00000039ff007c0c */ /* 0x000fee000bf65330 */
[----:B------:R-:W1:Y:S01]  /*6b30*/  @P6 LDC.64 R4, c[0x0][0x988] ;  /* 0x00026200ff046b82 */ /* 0x000e620000000a00 */
[----:B------:R-:W-:Y:S02]  /*6b40*/  @P6 PLOP3.LUT P0, PT, P3, PT, PT, 0x80, 0x8 ;  /* 0x000000000008681c */ /* 0x000fe40001f0f070 */
[----:B-1----:R-:W-:Y:S04]  /*6b50*/  @P6 ISETP.NE.U32.AND P1, PT, R4, RZ, PT ;  /* 0x000000ff0400620c */ /* 0x002fe80003f25070 */
[----:B------:R-:W-:Y:S01]  /*6b60*/  @P6 ISETP.NE.AND.EX P1, PT, R5, RZ, PT, P1 ;  /* 0x000000ff0500620c */ /* 0x000fe20003f25310 */
[----:B------:R-:W-:Y:S01]  /*6b70*/  @!UPT UIADD3 URZ, UPT, UPT, URZ, URZ, URZ ;  /* 0x000000fffffff290 */ /* 0x000fe2000fffe0ff */
[----:B------:R-:W-:Y:S11]  /*6b80*/  @!P3 BRA `(.L_x_105) ;  /* 0x000000000030b947 */ /* 0x000ff60003800000 */
[----:B------:R-:W-:Y:S01]  /*6b90*/  ISETP.NE.U32.AND P2, PT, RZ, UR52, PT ;  /* 0x00000034ff007c0c */ /* 0x000fe2000bf45070 */
[----:B------:R-:W1:Y:S01]  /*6ba0*/  LDCU.64 UR4, c[0x0][0x358] ;  /* 0x00006b00ff0477ac */ /* 0x000e620008000a00 */
[----:B------:R-:W-:Y:S02]  /*6bb0*/  IMAD.MOV.U32 R139, RZ, RZ, 0x1 ;  /* 0x00000001ff8b7424 */ /* 0x000fe400078e00ff */
[----:B------:R-:W-:Y:S11]  /*6bc0*/  ISETP.NE.AND.EX P2, PT, RZ, UR53, PT, P2 ;  /* 0x00000035ff007c0c */ /* 0x000ff6000bf45320 */
[----:B------:R-:W-:Y:S02]  /*6bd0*/  @!UPT UIADD3 URZ, UPT, UPT, URZ, URZ, URZ ;  /* 0x000000fffffff290 */ /* 0x000fe4000fffe0ff */
[----:B------:R-:W2:Y:S01]  /*6be0*/  @P2 LDC.64 R4, c[0x0][0x988] ;  /* 0x00026200ff042b82 */ /* 0x000ea20000000a00 */
[----:B------:R-:W-:Y:S04]  /*6bf0*/  @P2 IMAD R0, R16, UR56, RZ ;  /* 0x0000003810002c24 */ /* 0x000fe8000f8e02ff */
[----:B--2---:R-:W-:Y:S04]  /*6c00*/  @P2 IMAD.WIDE R4, R0, 0x4, R4 ;  /* 0x0000000400042825 */ /* 0x004fe800078e0204 */
[----:B------:R-:W-:Y:S01]  /*6c10*/  HFMA2 R0, -RZ, RZ, 0, 5.9604644775390625e-08 ;  /* 0x00000001ff007431 */ /* 0x000fe200000001ff */
[----:B-1---5:R1:W5:Y:S04]  /*6c20*/  @P2 LDG.E R71, desc[UR4][R4.64] ;  /* 0x0000000404472981 */ /* 0x022368000c1e1900 */
[----:B------:R-:W-:Y:S01]  /*6c30*/  @!P2 PRMT R139, R0, 0x7610, R139 ;  /* 0x00007610008ba816 */ /* 0x000fe2000000008b */
[----:B-1----:R-:W2:Y:S06]  /*6c40*/  @!P2 LDC R71, c[0x0][0x980] ;  /* 0x00026000ff47ab82 */ /* 0x002eac0000000800 */
.L_x_105:
[----:B------:R-:W-:Y:S05]  /*6c50*/  BRA.U !UP0, `(.L_x_106) ;  /* 0x00000001082c7547 */ /* 0x000fea000b800000 */
[----:B------:R-:W-:Y:S02]  /*6c60*/  R2UR UR5, R142 ;  /* 0x000000008e0572ca */ /* 0x000fe400000e0000 */
[----:B------:R-:W-:Y:S11]  /*6c70*/  R2UR UR4, R141 ;  /* 0x000000008d0472ca */ /* 0x000ff600000e0000 */
[----:B------:R-:W-:Y:S04]  /*6c80*/  ISETP.NE.U32.AND P2, PT, RZ, UR5, PT ;  /* 0x00000005ff007c0c */ /* 0x000fe8000bf45070 */
[----:B------:R-:W-:Y:S01]  /*6c90*/  ISETP.NE.AND.EX P2, PT, RZ, UR4, PT, P2 ;  /* 0x00000004ff007c0c */ /* 0x000fe2000bf45320 */
[----:B------:R-:W1:Y:S11]  /*6ca0*/  LDCU.64 UR4, c[0x0][0x358] ;  /* 0x00006b00ff0477ac */ /* 0x000e760008000a00 */
[----:B------:R-:W-:Y:S01]  /*6cb0*/  @!UPT UIADD3 URZ, UPT, UPT, URZ, URZ, URZ ;  /* 0x000000fffffff290 */ /* 0x000fe2000fffe0ff */
[----:B------:R-:W3:Y:S01]  /*6cc0*/  @P2 LDC.64 R4, c[0x0][0x9a8] ;  /* 0x00026a00ff042b82 */ /* 0x000ee20000000a00 */
[----:B------:R-:W-:Y:S04]  /*6cd0*/  @P2 IMAD R0, R16, UR58, RZ ;  /* 0x0000003a10002c24 */ /* 0x000fe8000f8e02ff */
[----:B---3--:R-:W-:Y:S05]  /*6ce0*/  @P2 IMAD.WIDE R4, R0, 0x4, R4 ;  /* 0x0000000400042825 */ /* 0x008fea00078e0204 */
[----:B-1---5:R1:W5:Y:S02]  /*6cf0*/  @P2 LDG.E R70, desc[UR4][R4.64] ;  /* 0x0000000404462981 */ /* 0x022364000c1e1900 */
[----:B-1----:R-:W3:Y:S02]  /*6d00*/  @!P2 LDC R70, c[0x0][0x9a0] ;  /* 0x00026800ff46ab82 */ /* 0x002ee40000000800 */
.L_x_106:
[----:B--2--5:R-:W-:Y:S01]  /*6d10*/  @P6 FSETP.NEU.AND P2, PT, R71, RZ, PT ;  /* 0x000000ff4700620b */ /* 0x024fe20003f4d000 */
[----:B------:R-:W-:Y:S01]  /*6d20*/  BSSY B1, `(.L_x_107) ;  /* 0x0000041000017945 */ /* 0x000fe20003800000 */
[----:B------:R-:W-:Y:S01]  /*6d30*/  @P6 SEL R3, RZ, 0xffffffff, P1 ;  /* 0xffffffffff036807 */ /* 0x000fe20000800000 */
[----:B------:R-:W-:Y:S01]  /*6d40*/  IMAD.IADD R2, R69, 0x1, R2 ;  /* 0x0000000145027824 */ /* 0x000fe200078e0202 */
[----:B------:R-:W-:Y:S02]  /*6d50*/  @P6 LOP3.LUT P1, RZ, R139, 0xff, RZ, 0xc0, !PT ;  /* 0x000000ff8bff6812 */ /* 0x000fe4000782c0ff */
[----:B------:R-:W-:Y:S02]  /*6d60*/  CS2R R18, SRZ ;  /* 0x0000000000127805 */ /* 0x000fe4000001ff00 */
[----:B------:R-:W-:Y:S02]  /*6d70*/  @P6 SEL R0, RZ, 0xffffffff, P2 ;  /* 0xffffffffff006807 */ /* 0x000fe40001000000 */
[----:B------:R-:W-:Y:S02]  /*6d80*/  CS2R R16, SRZ ;  /* 0x0000000000107805 */ /* 0x000fe4000001ff00 */
[----:B------:R-:W-:Y:S02]  /*6d90*/  LEA R22, R68, UR43, 0x3 ;  /* 0x0000002b44167c11 */ /* 0x000fe4000f8e18ff */
[----:B------:R-:W-:Y:S02]  /*6da0*/  CS2R R26, SRZ ;  /* 0x00000000001a7805 */ /* 0x000fe4000001ff00 */
[----:B------:R-:W-:Y:S02]  /*6db0*/  @P0 SEL R0, R3, R0, !P1 ;  /* 0x0000000003000207 */ /* 0x000fe40004800000 */
[----:B------:R-:W-:Y:S02]  /*6dc0*/  CS2R R24, SRZ ;  /* 0x0000000000187805 */ /* 0x000fe4000001ff00 */
[----:B------:R-:W-:Y:S02]  /*6dd0*/  PLOP3.LUT P5, PT, PT, PT, PT, 0x8, 0x80 ;  /* 0x000000000080781c */ /* 0x000fe40003fae170 */
[----:B------:R-:W-:Y:S02]  /*6de0*/  CS2R R30, SRZ ;  /* 0x00000000001e7805 */ /* 0x000fe4000001ff00 */
[----:B------:R-:W-:Y:S02]  /*6df0*/  @P6 LOP3.LUT R0, R0, 0x1, RZ, 0xc0, !PT ;  /* 0x0000000100006812 */ /* 0x000fe400078ec0ff */
[----:B------:R-:W-:Y:S02]  /*6e00*/  CS2R R28, SRZ ;  /* 0x00000000001c7805 */ /* 0x000fe4000001ff00 */
[----:B------:R-:W-:Y:S02]  /*6e10*/  CS2R R34, SRZ ;  /* 0x0000000000227805 */ /* 0x000fe4000001ff00 */
[----:B------:R-:W-:Y:S02]  /*6e20*/  CS2R R32, SRZ ;  /* 0x0000000000207805 */ /* 0x000fe4000001ff00 */
[----:B------:R-:W-:Y:S11]  /*6e30*/  ISETP.NE.U32.OR P1, PT, R0, 0x1, !P6 ;  /* 0x000000010000780c */ /* 0x000ff60007725470 */
[----:B------:R-:W-:Y:S02]  /*6e40*/  @!UPT UIADD3 URZ, UPT, UPT, URZ, URZ, URZ ;  /* 0x000000fffffff290 */ /* 0x000fe4000fffe0ff */
[----:B------:R-:W-:Y:S04]  /*6e50*/  @P1 SHF.L.U32 R0, R134, 0x1f, RZ ;  /* 0x0000001f86001819 */ /* 0x000fe800000006ff */
[----:B------:R1:W2:Y:S02]  /*6e60*/  @P1 SYNCS.PHASECHK.TRANS64.TRYWAIT P0, [UR43+0x220], R0 ;  /* 0x00022000ff0015a7 */ /* 0x0002a4000800112b */
[----:B-1----:R-:W-:Y:S04]  /*6e70*/  SHF.L.U32 R0, R136, 0x1f, RZ ;  /* 0x0000001f88007819 */ /* 0x002fe800000006ff */
[----:B------:R1:W4:Y:S01]  /*6e80*/  SYNCS.PHASECHK.TRANS64.TRYWAIT P4, [R22+URZ+0x250], R0 ;  /* 0x00025000160075a7 */ /* 0x00032200080811ff */
[----:B--2---:R-:W-:Y:S01]  /*6e90*/  @P1 PLOP3.LUT P5, PT, P0, PT, PT, 0x8, 0x80 ;  /* 0x000000000080181c */ /* 0x004fe200007ae170 */
[----:B------:R-:W-:Y:S01]  /*6ea0*/  @!UPT UIADD3 URZ, UPT, UPT, URZ, URZ, URZ ;  /* 0x000000fffffff290 */ /* 0x000fe2000fffe0ff */
[----:B-1----:R-:W-:Y:S11]  /*6eb0*/  @!P1 BRA `(.L_x_108) ;  /* 0x00000000009c9947 */ /* 0x002ff60003800000 */
[----:B------:R-:W-:Y:S01]  /*6ec0*/  ISETP.NE.U32.AND P0, PT, RZ, UR52, PT ;  /* 0x00000034ff007c0c */ /* 0x000fe2000bf05070 */
[----:B------:R-:W-:Y:S01]  /*6ed0*/  BSSY B0, `(.L_x_109) ;  /* 0x0000016000007945 */ /* 0x000fe20003800000 */
[----:B------:R-:W-:Y:S02]  /*6ee0*/  FSETP.NEU.AND P2, PT, R71, RZ, PT ;  /* 0x000000ff4700720b */ /* 0x000fe40003f4d000 */
[----:B------:R-:W-:Y:S02]  /*6ef0*/  CS2R R34, SRZ ;  /* 0x0000000000227805 */ /* 0x000fe4000001ff00 */
[----:B------:R-:W-:Y:S02]  /*6f00*/  ISETP.NE.AND.EX P0, PT, RZ, UR53, PT, P0 ;  /* 0x00000035ff007c0c */ /* 0x000fe4000bf05300 */
[----:B------:R-:W-:Y:S02]  /*6f10*/  CS2R R32, SRZ ;  /* 0x0000000000207805 */ /* 0x000fe4000001ff00 */
[----:B------:R-:W-:Y:S02]  /*6f20*/  LOP3.LUT P1, RZ, R139, 0xff, RZ, 0xc0, !PT ;  /* 0x000000ff8bff7812 */ /* 0x000fe4000782c0ff */
[----:B------:R-:W-:Y:S02]  /*6f30*/  CS2R R30, SRZ ;  /* 0x00000000001e7805 */ /* 0x000fe4000001ff00 */
[----:B------:R-:W-:Y:S02]  /*6f40*/  SEL R3, RZ, 0xffffffff, P2 ;  /* 0xffffffffff037807 */ /* 0x000fe40001000000 */
[----:B------:R-:W-:Y:S02]  /*6f50*/  CS2R R28, SRZ ;  /* 0x00000000001c7805 */ /* 0x000fe4000001ff00 */
[----:B------:R-:W-:Y:S02]  /*6f60*/  SEL R4, RZ, 0xffffffff, P0 ;  /* 0xffffffffff047807 */ /* 0x000fe40000000000 */
[----:B------:R-:W-:Y:S02]  /*6f70*/  CS2R R26, SRZ ;  /* 0x00000000001a7805 */ /* 0x000fe4000001ff00 */
[----:B------:R-:W-:Y:S02]  /*6f80*/  CS2R R24, SRZ ;  /* 0x0000000000187805 */ /* 0x000fe4000001ff00 */
[----:B------:R-:W-:Y:S02]  /*6f90*/  CS2R R18, SRZ ;  /* 0x0000000000127805 */ /* 0x000fe4000001ff00 */
[----:B------:R-:W-:Y:S02]  /*6fa0*/  @P3 SEL R3, R4, R3, !P1 ;  /* 0x0000000304033207 */ /* 0x000fe40004800000 */
[----:B------:R-:W-:Y:S02]  /*6fb0*/  CS2R R16, SRZ ;  /* 0x0000000000107805 */ /* 0x000fe4000001ff00 */
[----:B------:R-:W-:Y:S04]  /*6fc0*/  LOP3.LUT R3, R3, 0x1, RZ, 0xc0, !PT ;  /* 0x0000000103037812 */ /* 0x000fe800078ec0ff */
[----:B------:R-:W-:Y:S01]  /*6fd0*/  ISETP.NE.U32.AND P0, PT, R3, 0x1, PT ;  /* 0x000000010300780c */ /* 0x000fe20003f05070 */
[----:B------:R-:W-:Y:S01]  /*6fe0*/  @!UPT UIADD3 URZ, UPT, UPT, URZ, URZ, URZ ;  /* 0x000000fffffff290 */ /* 0x000fe2000fffe0ff */
[----:B------:R-:W-:Y:S11]  /*6ff0*/  @!P5 BRA `(.L_x_110) ;  /* 0x00000000000cd947 */ /* 0x000ff60003800000 */
[----:B------:R-:W-:Y:S04]  /*7000*/  SHF.L.U32 R4, R134, 0x1f, RZ ;  /* 0x0000001f86047819 */ /* 0x000fe800000006ff */
[----:B------:R-:W1:Y:S02]  /*7010*/  SYNCS.PHASECHK.TRANS64.TRYWAIT P1, [UR43+0x220], R4 ;  /* 0x00022004ff0075a7 */ /* 0x000e64000802112b */
[----:B-1----:R-:W-:Y:S05]  /*7020*/  @!P1 BRA `(.L_x_111) ;  /* 0x00000028002c9947 */ /* 0x002fea0003800000 */
.L_x_110:
[----:B------:R-:W-:Y:S05]  /*7030*/  BSYNC B0 ;  /* 0x0000000000007941 */ /* 0x000fea0003800000 */
.L_x_109:
[----:B------:R2:W1:Y:S01]  /*7040*/  @P0 LDS.128 R32, [R138+UR43+0x400] ;  /* 0x0004002b8a200984 */ /* 0x0004620008000c00 */
[----:B------:R-:W5:Y:S01]  /*7050*/  S2UR UR5, SR_CgaCtaId ;  /* 0x00000000000579c3 */ /* 0x000f620000008800 */
[----:B------:R-:W-:Y:S01]  /*7060*/  UIADD3 UR4, UPT, UPT, UR43, 0x228, URZ ;  /* 0x000002282b047890 */ /* 0x000fe2000fffe0ff */
[----:B------:R-:W-:Y:S01]  /*7070*/  LOP3.LUT R134, R134, 0x1, RZ, 0x3c, !PT ;  /* 0x0000000186867812 */ /* 0x000fe200078e3cff */
[----:B------:R2:W1:Y:S04]  /*7080*/  @P0 LDS.128 R28, [R137+0x10] ;  /* 0x00001000891c0984 */ /* 0x0004680000000c00 */
[----:B------:R2:W1:Y:S04]  /*7090*/  @P0 LDS.128 R24, [R146+0x20] ;  /* 0x0000200092180984 */ /* 0x0004680000000c00 */
[----:B------:R2:W1:Y:S01]  /*70a0*/  @P0 LDS.128 R16, [R145+0x30] ;  /* 0x0000300091100984 */ /* 0x0004620000000c00 */
[----:B------:R-:W-:Y:S01]  /*70b0*/  @!PT LDS RZ, [RZ] ;  /* 0x00000000fffff984 */ /* 0x000fe20000000800 */
[----:B------:R-:W-:Y:S01]  /*70c0*/  @!PT LDS RZ, [RZ] ;  /* 0x00000000fffff984 */ /* 0x000fe20000000800 */
[----:B------:R-:W-:Y:S01]  /*70d0*/  @!PT LDS RZ, [RZ] ;  /* 0x00000000fffff984 */ /* 0x000fe20000000800 */
[----:B------:R-:W-:Y:S01]  /*70e0*/  @!PT LDS RZ, [RZ] ;  /* 0x00000000fffff984 */ /* 0x000fe20000000800 */
[----:B------:R3:W-:Y:S06]  /*70f0*/  MEMBAR.ALL.CTA ;  /* 0x0000000000007992 */ /* 0x0007ec0000008000 */
[----:B---3--:R-:W3:Y:S01]  /*7100*/  FENCE.VIEW.ASYNC.S ;  /* 0x00000000000073c6 */ /* 0x008ee20000000000 */
[----:B-----5:R-:W-:Y:S09]  /*7110*/  UPRMT UR4, UR5, 0x654, UR4 ;  /* 0x0000065405047896 */ /* 0x020ff20008000004 */
[----:B---3--:R-:W-:Y:S03]  /*7120*/  SYNCS.ARRIVE.TRANS64.RED.A1T0 RZ, [UR4], RZ ;  /* 0x000000ffffff79a7 */ /* 0x008fe60008100404 */
.L_x_108:
[----:B------:R-:W-:Y:S05]  /*7130*/  BSYNC B1 ;  /* 0x0000000000017941 */ /* 0x000fea0003800000 */
.L_x_107:
[----:B-1----:R-:W-:Y:S04]  /*7140*/  SHF.R.U32.HI R3, RZ, 0x15, R2 ;  /* 0x00000015ff037819 */ /* 0x002fe80000011602 */
[----:B------:R-:W-:Y:S01]  /*7150*/  LOP3.LUT P0, RZ, R3, 0x3, R140, 0x48, !PT ;  /* 0x0000000303ff7812 */ /* 0x000fe2000780488c */
[----:B------:R-:W-:Y:S01]  /*7160*/  @!UPT UIADD3 URZ, UPT, UPT, URZ, URZ, URZ ;  /* 0x000000fffffff290 */ /* 0x000fe2000fffe0ff */
[----:B----4-:R-:W-:Y:S11]  /*7170*/  @P4 BRA `(.L_x_112) ;  /* 0x0000000000084947 */ /* 0x010ff60003800000 */
[----:B------:R-:W1:Y:S02]  /*7180*/  SYNCS.PHASECHK.TRANS64.TRYWAIT P1, [R22+URZ+0x250], R0 ;  /* 0x00025000160075a7 */ /* 0x000e6400080211ff */
[----:B-1----:R-:W-:Y:S05]  /*7190*/  @!P1 BRA `(.L_x_113) ;  /* 0x0000002400e89947 */ /* 0x002fea0003800000 */
.L_x_112:
[----:B------:R-:W-:Y:S05]  /*71a0*/  @!P0 BRA `(.L_x_114) ;  /* 0x0000000000408947 */ /* 0x000fea0003800000 */
[----:B------:R-:W4:Y:S01]  /*71b0*/  LDCU.64 UR8, c[0x4][0x70] ;  /* 0x01000e00ff0877ac */ /* 0x000f220008000a00 */
[----:B------:R-:W-:Y:S01]  /*71c0*/  MOV R15, 0x0 ;  /* 0x00000000000f7802 */ /* 0x000fe20000000f00 */
[----:B------:R-:W-:Y:S02]  /*71d0*/  HFMA2 R12, -RZ, RZ, 0, 5.9604644775390625e-08 ;  /* 0x00000001ff0c7431 */ /* 0x000fe400000001ff */
[----:B------:R-:W-:Y:S02]  /*71e0*/  IMAD.MOV.U32 R8, RZ, RZ, 0x192 ;  /* 0x00000192ff087424 */ /* 0x000fe400078e00ff */
[----:B------:R-:W-:Y:S01]  /*71f0*/  IMAD.MOV.U32 R13, RZ, RZ, RZ ;  /* 0x000000ffff0d7224 */ /* 0x000fe200078e00ff */
[----:B------:R-:W5:Y:S01]  /*7200*/  LDCU.64 UR6, c[0x4][0x78] ;  /* 0x01000f00ff0677ac */ /* 0x000f620008000a00 */
[----:B------:R-:W1:Y:S01]  /*7210*/  LDC.64 R14, c[0x4][R15] ;  /* 0x010000000f0e7b82 */ /* 0x000e620000000a00 */
[----:B------:R-:W2:Y:S01]  /*7220*/  LDCU.64 UR4, c[0x4][0x10] ;  /* 0x01000200ff0477ac */ /* 0x000ea20008000a00 */
[----:B----4-:R-:W-:Y:S01]  /*7230*/  MOV R5, UR9 ;  /* 0x0000000900057c02 */ /* 0x010fe20008000f00 */
[----:B------:R-:W-:Y:S01]  /*7240*/  IMAD.U32 R4, RZ, RZ, UR8 ;  /* 0x00000008ff047e24 */ /* 0x000fe2000f8e00ff */
[----:B-----5:R-:W-:Y:S01]  /*7250*/  MOV R7, UR7 ;  /* 0x0000000700077c02 */ /* 0x020fe20008000f00 */
[----:B------:R-:W-:Y:S01]  /*7260*/  IMAD.U32 R6, RZ, RZ, UR6 ;  /* 0x00000006ff067e24 */ /* 0x000fe2000f8e00ff */
[----:B--2---:R-:W-:Y:S01]  /*7270*/  MOV R11, UR5 ;  /* 0x00000005000b7c02 */ /* 0x004fe20008000f00 */
[----:B------:R-:W-:Y:S02]  /*7280*/  IMAD.U32 R10, RZ, RZ, UR4 ;  /* 0x00000004ff0a7e24 */ /* 0x000fe4000f8e00ff */
[----:B------:R-:W-:Y:S07]  /*7290*/  LEPC R20, `(.L_x_114) ;  /* 0x000000001014794e */ /* 0x000fee0000000000 */
[----:B-1-3--:R-:W-:Y:S05]  /*72a0*/  CALL.ABS.NOINC R14 ;  /* 0x000000000e007343 */ /* 0x00afea0003c00000 */
.L_x_114:
[----:B------:R-:W-:Y:S01]  /*72b0*/  LOP3.LUT P0, RZ, R133, 0x60, RZ, 0xc0, !PT ;  /* 0x0000006085ff7812 */ /* 0x000fe2000780c0ff */
[----:B------:R-:W-:Y:S05]  /*72c0*/  WARPSYNC.ALL ;  /* 0x0000000000007948 */ /* 0x000fea0003800000 */
[----:B------:R-:W-:Y:S01]  /*72d0*/  R2UR UR4, R2 ;  /* 0x00000000020472ca */ /* 0x000fe200000e0000 */
[----:B------:R-:W4:Y:S01]  /*72e0*/  S2UR UR6, SR_CgaCtaId ;  /* 0x00000000000679c3 */ /* 0x000f220000008800 */
[----:B------:R-:W-:Y:S01]  /*72f0*/  F2FP.F16.E4M3.UNPACK_B R2, R32 ;  /* 0x00000020ff02723e */ /* 0x000fe200020006ff */
[----:B------:R-:W-:Y:S01]  /*7300*/  BSSY.RECONVERGENT B0, `(.L_x_115) ;  /* 0x0000135000007945 */ /* 0x000fe20003800200 */
[-C--:B------:R-:W-:Y:S02]  /*7310*/  F2FP.F16.E4M3.UNPACK_B R21, R33.reuse ;  /* 0x00000021ff15723e */ /* 0x080fe400020006ff */
[----:B------:R-:W-:Y:S01]  /*7320*/  F2FP.F16.E4M3.UNPACK_B R12, R28 ;  /* 0x0000001cff0c723e */ /* 0x000fe200020006ff */
[----:B-1----:R-:W-:Y:S01]  /*7330*/  HADD2.F32 R0, -RZ, R2.H0_H0 ;  /* 0x20000002ff007230 */ /* 0x002fe20000004100 */
[----:B------:R-:W-:Y:S01]  /*7340*/  F2FP.F16.E4M3.UNPACK_B R32, R32.H1 ;  /* 0x00000020ff20723e */ /* 0x000fe200030006ff */
[--C-:B------:R-:W-:Y:S01]  /*7350*/  HADD2.F32 R73, -RZ, R21.reuse.H0_H0 ;  /* 0x20000015ff497230 */ /* 0x100fe20000004100 */
[----:B------:R-:W-:Y:S01]  /*7360*/  F2FP.F16.E4M3.UNPACK_B R33, R33.H1 ;  /* 0x00000021ff21723e */ /* 0x000fe200030006ff */
[----:B------:R-:W-:Y:S01]  /*7370*/  HADD2.F32 R74, -RZ, R21.H1_H1 ;  /* 0x30000015ff4a7230 */ /* 0x000fe20000004100 */
[-C--:B------:R-:W-:Y:S01]  /*7380*/  F2FP.F16.E4M3.UNPACK_B R20, R34.reuse ;  /* 0x00000022ff14723e */ /* 0x080fe200020006ff */
[--C-:B------:R-:W-:Y:S01]  /*7390*/  HADD2.F32 R3, -RZ, R32.reuse.H0_H0 ;  /* 0x20000020ff037230 */ /* 0x100fe20000004100 */
[----:B------:R-:W-:Y:S01]  /*73a0*/  F2FP.F16.E4M3.UNPACK_B R15, R34.H1 ;  /* 0x00000022ff0f723e */ /* 0x000fe200030006ff */
[----:B------:R-:W-:Y:S01]  /*73b0*/  HADD2.F32 R72, -RZ, R32.H1_H1 ;  /* 0x30000020ff487230 */ /* 0x000fe20000004100 */
[-C--:B------:R-:W-:Y:S01]  /*73c0*/  F2FP.F16.E4M3.UNPACK_B R14, R35.reuse ;  /* 0x00000023ff0e723e */ /* 0x080fe200020006ff */
[--C-:B------:R-:W-:Y:S01]  /*73d0*/  HADD2.F32 R75, -RZ, R33.reuse.H0_H0 ;  /* 0x20000021ff4b7230 */ /* 0x100fe20000004100 */
[----:B------:R-:W-:Y:S01]  /*73e0*/  F2FP.F16.E4M3.UNPACK_B R13, R35.H1 ;  /* 0x00000023ff0d723e */ /* 0x000fe200030006ff */
[----:B------:R-:W-:Y:S01]  /*73f0*/  HADD2.F32 R76, -RZ, R33.H1_H1 ;  /* 0x30000021ff4c7230 */ /* 0x000fe20000004100 */
[----:B------:R-:W-:Y:S01]  /*7400*/  F2FP.F16.E4M3.UNPACK_B R28, R28.H1 ;  /* 0x0000001cff1c723e */ /* 0x000fe200030006ff */
[--C-:B------:R-:W-:Y:S01]  /*7410*/  HADD2.F32 R77, -RZ, R20.reuse.H0_H0 ;  /* 0x20000014ff4d7230 */ /* 0x100fe20000004100 */
[-C--:B------:R-:W-:Y:S01]  /*7420*/  F2FP.F16.E4M3.UNPACK_B R11, R29.reuse ;  /* 0x0000001dff0b723e */ /* 0x080fe200020006ff */
        /* <DEDUP_REMOVED lines=15> */
[----:B------:R-:W-:Y:S01]  /*7520*/  R2UR UR5, R22 ;  /* 0x00000000160572ca */ /* 0x000fe200000e0000 */
        /* <DEDUP_REMOVED lines=29> */
[----:B------:R-:W-:Y:S01]  /*7700*/  IADD3 R68, PT, PT, R68, 0x1, RZ ;  /* 0x0000000144447810 */ /* 0x000fe20007ffe0ff */
[--C-:B------:R-:W-:Y:S02]  /*7710*/  HADD2.F32 R101, -RZ, R5.reuse.H0_H0 ;  /* 0x20000005ff657230 */ /* 0x100fe40000004100 */
[----:B------:R-:W-:Y:S02]  /*7720*/  HADD2.F32 R102, -RZ, R5.H1_H1 ;  /* 0x30000005ff667230 */ /* 0x000fe40000004100 */
[--C-:B------:R-:W-:Y:S02]  /*7730*/  HADD2.F32 R103, -RZ, R4.reuse.H0_H0 ;  /* 0x20000004ff677230 */ /* 0x100fe40000004100 */
[----:B------:R-:W-:Y:S02]  /*7740*/  HADD2.F32 R104, -RZ, R4.H1_H1 ;  /* 0x30000004ff687230 */ /* 0x000fe40000004100 */
[----:B------:R-:W3:Y:S01]  /*7750*/  LDTM.x64 R4, tmem[UR4] ;  /* 0x00000004000479ee */ /* 0x000ee20008340000 */
[----:B------:R-:W-:Y:S01]  /*7760*/  NOP ;  /* 0x0000000000007918 */ /* 0x000fe20000000000 */
[----:B------:R-:W-:Y:S01]  /*7770*/  UIADD3 UR4, UPT, UPT, UR5, 0x260, URZ ;  /* 0x0000026005047890 */ /* 0x000fe2000fffe0ff */
[----:B------:R-:W-:Y:S02]  /*7780*/  HADD2.F32 R2, -RZ, R2.H1_H1 ;  /* 0x30000002ff027230 */ /* 0x000fe40000004100 */
[--C-:B------:R-:W-:Y:S02]  /*7790*/  HADD2.F32 R105, -RZ, R106.reuse.H0_H0 ;  /* 0x2000006aff697230 */ /* 0x100fe40000004100 */
        /* <DEDUP_REMOVED lines=8> */
[----:B------:R-:W-:Y:S01]  /*7820*/  HADD2.F32 R122, -RZ, R122.H1_H1 ;  /* 0x3000007aff7a7230 */ /* 0x000fe20000004100 */
[----:B----4-:R-:W-:Y:S01]  /*7830*/  UPRMT UR4, UR6, 0x654, UR4 ;  /* 0x0000065406047896 */ /* 0x010fe20008000004 */
[C---:B---3--:R-:W-:Y:S01]  /*7840*/  FMUL R4, R70.reuse, R4 ;  /* 0x0000000446047220 */ /* 0x048fe20000400000 */
[C---:B------:R-:W-:Y:S01]  /*7850*/  FMUL R5, R70.reuse, R5 ;  /* 0x0000000546057220 */ /* 0x040fe20000400000 */
[C---:B------:R-:W-:Y:S01]  /*7860*/  FMUL R8, R70.reuse, R8 ;  /* 0x0000000846087220 */ /* 0x040fe20000400000 */
[C---:B------:R-:W-:Y:S01]  /*7870*/  FMUL R9, R70.reuse, R9 ;  /* 0x0000000946097220 */ /* 0x040fe20000400000 */
[C---:B------:R-:W-:Y:S01]  /*7880*/  FFMA R4, R71.reuse, R0, R4 ;  /* 0x0000000047047223 */ /* 0x040fe20000000004 */
[C---:B------:R-:W-:Y:S01]  /*7890*/  FFMA R5, R71.reuse, R2, R5 ;  /* 0x0000000247057223 */ /* 0x040fe20000000005 */
[C---:B------:R-:W-:Y:S01]  /*78a0*/  FMUL R12, R70.reuse, R12 ;  /* 0x0000000c460c7220 */ /* 0x040fe20000400000 */
[C---:B------:R-:W-:Y:S01]  /*78b0*/  FMUL R13, R70.reuse, R13 ;  /* 0x0000000d460d7220 */ /* 0x040fe20000400000 */
[----:B------:R-:W-:Y:S01]  /*78c0*/  SYNCS.ARRIVE.TRANS64.RED.A1T0 RZ, [UR4], RZ ;  /* 0x000000ffffff79a7 */ /* 0x000fe20008100404 */
[C---:B------:R-:W-:Y:S01]  /*78d0*/  FMUL R16, R70.reuse, R16 ;  /* 0x0000001046107220 */ /* 0x040fe20000400000 */
[C---:B------:R-:W-:Y:S01]  /*78e0*/  FMUL R17, R70.reuse, R17 ;  /* 0x0000001146117220 */ /* 0x040fe20000400000 */
[C---:B------:R-:W-:Y:S01]  /*78f0*/  FMUL R0, R70.reuse, R20 ;  /* 0x0000001446007220 */ /* 0x040fe20000400000 */
[C---:B------:R-:W-:Y:S01]  /*7900*/  FMUL R2, R70.reuse, R21 ;  /* 0x0000001546027220 */ /* 0x040fe20000400000 */
[C---:B------:R-:W-:Y:S01]  /*7910*/  FMUL R21, R70.reuse, R28 ;  /* 0x0000001c46157220 */ /* 0x040fe20000400000 */
[--C-:B------:R-:W-:Y:S02]  /*7920*/  HADD2.F32 R125, -RZ, R126.reuse.H0_H0 ;  /* 0x2000007eff7d7230 */ /* 0x100fe40000004100 */
[C---:B------:R-:W-:Y:S01]  /*7930*/  FMUL R6, R70.reuse, R6 ;  /* 0x0000000646067220 */ /* 0x040fe20000400000 */
[----:B------:R-:W-:Y:S02]  /*7940*/  HADD2.F32 R126, -RZ, R126.H1_H1 ;  /* 0x3000007eff7e7230 */ /* 0x000fe40000004100 */
[C---:B------:R-:W-:Y:S01]  /*7950*/  FMUL R7, R70.reuse, R7 ;  /* 0x0000000746077220 */ /* 0x040fe20000400000 */
[C---:B------:R-:W-:Y:S01]  /*7960*/  FMUL R10, R70.reuse, R10 ;  /* 0x0000000a460a7220 */ /* 0x040fe20000400000 */
[C---:B------:R-:W-:Y:S01]  /*7970*/  FFMA R6, R71.reuse, R3, R6 ;  /* 0x0000000347067223 */ /* 0x040fe20000000006 */
[C---:B------:R-:W-:Y:S01]  /*7980*/  FMUL R11, R70.reuse, R11 ;  /* 0x0000000b460b7220 */ /* 0x040fe20000400000 */
[C---:B------:R-:W-:Y:S01]  /*7990*/  FFMA R7, R71.reuse, R72, R7 ;  /* 0x0000004847077223 */ /* 0x040fe20000000007 */
[C---:B------:R-:W-:Y:S01]  /*79a0*/  FFMA R8, R71.reuse, R73, R8 ;  /* 0x0000004947087223 */ /* 0x040fe20000000008 */
[C---:B------:R-:W-:Y:S01]  /*79b0*/  FFMA R9, R71.reuse, R74, R9 ;  /* 0x0000004a47097223 */ /* 0x040fe20000000009 */
[C---:B------:R-:W-:Y:S01]  /*79c0*/  FFMA R10, R71.reuse, R75, R10 ;  /* 0x0000004b470a7223 */ /* 0x040fe2000000000a */
[C---:B------:R-:W-:Y:S01]  /*79d0*/  FFMA R11, R71.reuse, R76, R11 ;  /* 0x0000004c470b7223 */ /* 0x040fe2000000000b */
[C---:B------:R-:W-:Y:S01]  /*79e0*/  FFMA R12, R71.reuse, R77, R12 ;  /* 0x0000004d470c7223 */ /* 0x040fe2000000000c */
[----:B------:R-:W-:Y:S01]  /*79f0*/  FFMA R13, R71, R78, R13 ;  /* 0x0000004e470d7223 */ /* 0x000fe2000000000d */
[----:B------:R-:W-:Y:S01]  /*7a00*/  F2FP.SATFINITE.E4M3.F32.PACK_AB_MERGE_C R76, R7, R6, RZ ;  /* 0x00000006074c723e */ /* 0x000fe200048070ff */
[--C-:B------:R-:W-:Y:S02]  /*7a10*/  HADD2.F32 R74, -RZ, R129.reuse.H0_H0 ;  /* 0x20000081ff4a7230 */ /* 0x100fe40000004100 */
[C---:B------:R-:W-:Y:S01]  /*7a20*/  FMUL R7, R70.reuse, R24 ;  /* 0x0000001846077220 */ /* 0x040fe20000400000 */
[----:B------:R-:W-:Y:S01]  /*7a30*/  HADD2.F32 R75, -RZ, R129.H1_H1 ;  /* 0x30000081ff4b7230 */ /* 0x000fe20000004100 */
[----:B------:R-:W-:Y:S01]  /*7a40*/  F2FP.SATFINITE.E4M3.F32.PACK_AB_MERGE_C R129, R11, R10, RZ ;  /* 0x0000000a0b81723e */ /* 0x000fe200048070ff */
        /* <DEDUP_REMOVED lines=17> */
[C---:B------:R-:W-:Y:S01]  /*7b60*/  FMUL R3, R70.reuse, R22 ;  /* 0x0000001646037220 */ /* 0x040fe20000400000 */
[----:B------:R-:W-:Y:S01]  /*7b70*/  F2FP.SATFINITE.E4M3.F32.PACK_AB_MERGE_C R18, R19, R18, RZ ;  /* 0x000000121312723e */ /* 0x000fe200048070ff */
[C---:B------:R-:W-:Y:S01]  /*7b80*/  FMUL R22, R70.reuse, R29 ;  /* 0x0000001d46167220 */ /* 0x040fe20000400000 */
[C---:B------:R-:W-:Y:S01]  /*7b90*/  FMUL R29, R70.reuse, R36 ;  /* 0x00000024461d7220 */ /* 0x040fe20000400000 */
[C---:B------:R-:W-:Y:S01]  /*7ba0*/  FFMA R3, R71.reuse, R87, R3 ;  /* 0x0000005747037223 */ /* 0x040fe20000000003 */
[C---:B------:R-:W-:Y:S01]  /*7bb0*/  FMUL R6, R70.reuse, R23 ;  /* 0x0000001746067220 */ /* 0x040fe20000400000 */
[C---:B------:R-:W-:Y:S01]  /*7bc0*/  FMUL R11, R70.reuse, R26 ;  /* 0x0000001a460b7220 */ /* 0x040fe20000400000 */
[C---:B------:R-:W-:Y:S01]  /*7bd0*/  FMUL R26, R70.reuse, R33 ;  /* 0x00000021461a7220 */ /* 0x040fe20000400000 */
[C---:B------:R-:W-:Y:S01]  /*7be0*/  FMUL R33, R70.reuse, R40 ;  /* 0x0000002846217220 */ /* 0x040fe20000400000 */
[C---:B------:R-:W-:Y:S01]  /*7bf0*/  FFMA R6, R71.reuse, R88, R6 ;  /* 0x0000005847067223 */ /* 0x040fe20000000006 */
[C---:B------:R-:W-:Y:S01]  /*7c00*/  FFMA R7, R71.reuse, R89, R7 ;  /* 0x0000005947077223 */ /* 0x040fe20000000007 */
[C---:B------:R-:W-:Y:S01]  /*7c10*/  FFMA R10, R71.reuse, R90, R10 ;  /* 0x0000005a470a7223 */ /* 0x040fe2000000000a */
[C---:B------:R-:W-:Y:S01]  /*7c20*/  FFMA R11, R71.reuse, R91, R11 ;  /* 0x0000005b470b7223 */ /* 0x040fe2000000000b */
[----:B------:R-:W-:Y:S01]  /*7c30*/  FMUL R20, R70, R27 ;  /* 0x0000001b46147220 */ /* 0x000fe20000400000 */
[----:B------:R-:W-:Y:S01]  /*7c40*/  F2FP.SATFINITE.E4M3.F32.PACK_AB_MERGE_C R3, R6, R3, RZ ;  /* 0x000000030603723e */ /* 0x000fe200048070ff */
[C---:B------:R-:W-:Y:S01]  /*7c50*/  FMUL R23, R70.reuse, R30 ;  /* 0x0000001e46177220 */ /* 0x040fe20000400000 */
[C---:B------:R-:W-:Y:S01]  /*7c60*/  FMUL R30, R70.reuse, R37 ;  /* 0x00000025461e7220 */ /* 0x040fe20000400000 */
[C---:B------:R-:W-:Y:S01]  /*7c70*/  FFMA R20, R71.reuse, R92, R20 ;  /* 0x0000005c47147223 */ /* 0x040fe20000000014 */
[C---:B------:R-:W-:Y:S01]  /*7c80*/  FFMA R21, R71.reuse, R93, R21 ;  /* 0x0000005d47157223 */ /* 0x040fe20000000015 */
[C---:B------:R-:W-:Y:S01]  /*7c90*/  FFMA R22, R71.reuse, R94, R22 ;  /* 0x0000005e47167223 */ /* 0x040fe20000000016 */
[C---:B------:R-:W-:Y:S01]  /*7ca0*/  FFMA R23, R71.reuse, R95, R23 ;  /* 0x0000005f47177223 */ /* 0x040fe20000000017 */
[C---:B------:R-:W-:Y:S01]  /*7cb0*/  FMUL R37, R70.reuse, R44 ;  /* 0x0000002c46257220 */ /* 0x040fe20000400000 */
        /* <DEDUP_REMOVED lines=11> */
[----:B------:R-:W-:Y:S01]  /*7d70*/  FMUL R38, R70, R45 ;  /* 0x0000002d46267220 */ /* 0x000fe20000400000 */
[C---:B------:R-:W-:Y:S01]  /*7d80*/  FFMA R28, R71.reuse, R100, R28 ;  /* 0x00000064471c7223 */ /* 0x040fe2000000001c */
[----:B------:R-:W-:Y:S01]  /*7d90*/  F2FP.SATFINITE.E4M3.F32.PACK_AB_MERGE_C R6, R22, R21, R6 ;  /* 0x000000151606723e */ /* 0x000fe20004807006 */
[C---:B------:R-:W-:Y:S01]  /*7da0*/  FFMA R29, R71.reuse, R101, R29 ;  /* 0x00000065471d7223 */ /* 0x040fe2000000001d */
[C---:B------:R-:W-:Y:S01]  /*7db0*/  FFMA R30, R71.reuse, R102, R30 ;  /* 0x00000066471e7223 */ /* 0x040fe2000000001e */
[----:B------:R-:W-:Y:S01]  /*7dc0*/  FFMA R31, R71, R103, R31 ;  /* 0x00000067471f7223 */ /* 0x000fe2000000001f */
[C---:B------:R-:W-:Y:S01]  /*7dd0*/  FMUL R45, R70.reuse, R52 ;  /* 0x00000034462d7220 */ /* 0x040fe20000400000 */
[C---:B------:R-:W-:Y:S01]  /*7de0*/  FMUL R52, R70.reuse, R59 ;  /* 0x0000003b46347220 */ /* 0x040fe20000400000 */
[C---:B------:R-:W-:Y:S01]  /*7df0*/  FMUL R59, R70.reuse, R66 ;  /* 0x00000042463b7220 */ /* 0x040fe20000400000 */
[----:B------:R-:W-:Y:S01]  /*7e00*/  F2FP.SATFINITE.E4M3.F32.PACK_AB_MERGE_C R66, R13, R12, R14 ;  /* 0x0000000c0d42723e */ /* 0x000fe2000480700e */
[C---:B------:R-:W-:Y:S01]  /*7e10*/  FMUL R32, R70.reuse, R39 ;  /* 0x0000002746207220 */ /* 0x040fe20000400000 */
[--C-:B------:R-:W-:Y:S02]  /*7e20*/  HADD2.F32 R107, -RZ, R108.reuse.H0_H0 ;  /* 0x2000006cff6b7230 */ /* 0x100fe40000004100 */
[C---:B------:R-:W-:Y:S01]  /*7e30*/  FMUL R35, R70.reuse, R42 ;  /* 0x0000002a46237220 */ /* 0x040fe20000400000 */
[----:B------:R-:W-:Y:S02]  /*7e40*/  HADD2.F32 R108, -RZ, R108.H1_H1 ;  /* 0x3000006cff6c7230 */ /* 0x000fe40000004100 */
[C---:B------:R-:W-:Y:S01]  /*7e50*/  FFMA R32, R71.reuse, R104, R32 ;  /* 0x0000006847207223 */ /* 0x040fe20000000020 */
[----:B------:R-:W-:Y:S01]  /*7e60*/  FMUL R36, R70, R43 ;  /* 0x0000002b46247220 */ /* 0x000fe20000400000 */
[C---:B------:R-:W-:Y:S01]  /*7e70*/  FFMA R33, R71.reuse, R105, R33 ;  /* 0x0000006947217223 */ /* 0x040fe20000000021 */
[C---:B------:R-:W-:Y:S01]  /*7e80*/  FFMA R34, R71.reuse, R106, R34 ;  /* 0x0000006a47227223 */ /* 0x040fe20000000022 */
[--C-:B------:R-:W-:Y:S01]  /*7e90*/  HADD2.F32 R111, -RZ, R112.reuse.H0_H0 ;  /* 0x20000070ff6f7230 */ /* 0x100fe20000004100 */
[----:B------:R-:W-:Y:S01]  /*7ea0*/  F2FP.SATFINITE.E4M3.F32.PACK_AB_MERGE_C R32, R32, R31, RZ ;  /* 0x0000001f2020723e */ /* 0x000fe200048070ff */
[C---:B------:R-:W-:Y:S01]  /*7eb0*/  FFMA R35, R71.reuse, R107, R35 ;  /* 0x0000006b47237223 */ /* 0x040fe20000000023 */
[----:B------:R-:W-:Y:S02]  /*7ec0*/  HADD2.F32 R112, -RZ, R112.H1_H1 ;  /* 0x30000070ff707230 */ /* 0x000fe40000004100 */
[----:B------:R-:W-:Y:S01]  /*7ed0*/  FMUL R39, R70, R46 ;  /* 0x0000002e46277220 */ /* 0x000fe20000400000 */
[----:B------:R-:W-:Y:S01]  /*7ee0*/  F2FP.SATFINITE.E4M3.F32.PACK_AB_MERGE_C R32, R30, R29, R32 ;  /* 0x0000001d1e20723e */ /* 0x000fe20004807020 */
[C---:B------:R-:W-:Y:S01]  /*7ef0*/  FFMA R36, R71.reuse, R108, R36 ;  /* 0x0000006c47247223 */ /* 0x040fe20000000024 */
[C---:B------:R-:W-:Y:S01]  /*7f00*/  FMUL R40, R70.reuse, R47 ;  /* 0x0000002f46287220 */ /* 0x040fe20000400000 */
[C---:B------:R-:W-:Y:S01]  /*7f10*/  FFMA R37, R71.reuse, R109, R37 ;  /* 0x0000006d47257223 */ /* 0x040fe20000000025 */
[C---:B------:R-:W-:Y:S01]  /*7f20*/  FFMA R38, R71.reuse, R110, R38 ;  /* 0x0000006e47267223 */ /* 0x040fe20000000026 */
[C---:B------:R-:W-:Y:S01]  /*7f30*/  FMUL R42, R70.reuse, R49 ;  /* 0x00000031462a7220 */ /* 0x040fe20000400000 */
[--C-:B------:R-:W-:Y:S02]  /*7f40*/  HADD2.F32 R115, -RZ, R116.reuse.H0_H0 ;  /* 0x20000074ff737230 */ /* 0x100fe40000004100 */
[C---:B------:R-:W-:Y:S01]  /*7f50*/  FFMA R39, R71.reuse, R111, R39 ;  /* 0x0000006f47277223 */ /* 0x040fe20000000027 */
[----:B------:R-:W-:Y:S02]  /*7f60*/  HADD2.F32 R116, -RZ, R116.H1_H1 ;  /* 0x30000074ff747230 */ /* 0x000fe40000004100 */
[C---:B------:R-:W-:Y:S01]  /*7f70*/  FMUL R43, R70.reuse, R50 ;  /* 0x00000032462b7220 */ /* 0x040fe20000400000 */
[C---:B------:R-:W-:Y:S01]  /*7f80*/  FFMA R40, R71.reuse, R112, R40 ;  /* 0x0000007047287223 */ /* 0x040fe20000000028 */
[C---:B------:R-:W-:Y:S01]  /*7f90*/  FMUL R44, R70.reuse, R51 ;  /* 0x00000033462c7220 */ /* 0x040fe20000400000 */
[C---:B------:R-:W-:Y:S01]  /*7fa0*/  FFMA R41, R71.reuse, R113, R41 ;  /* 0x0000007147297223 */ /* 0x040fe20000000029 */
[C---:B------:R-:W-:Y:S01]  /*7fb0*/  FMUL R50, R70.reuse, R57 ;  /* 0x0000003946327220 */ /* 0x040fe20000400000 */
[C---:B------:R-:W-:Y:S01]  /*7fc0*/  FMUL R57, R70.reuse, R64 ;  /* 0x0000004046397220 */ /* 0x040fe20000400000 */
[----:B------:R-:W-:Y:S01]  /*7fd0*/  FFMA R42, R71, R114, R42 ;  /* 0x00000072472a7223 */ /* 0x000fe2000000002a */
[C---:B------:R-:W-:Y:S01]  /*7fe0*/  FMUL R46, R70.reuse, R53 ;  /* 0x00000035462e7220 */ /* 0x040fe20000400000 */
[--C-:B------:R-:W-:Y:S01]  /*7ff0*/  HADD2.F32 R119, -RZ, R120.reuse.H0_H0 ;  /* 0x20000078ff777230 */ /* 0x100fe20000004100 */
[----:B------:R-:W-:Y:S01]  /*8000*/  F2FP.SATFINITE.E4M3.F32.PACK_AB_MERGE_C R64, R5, R4, R76 ;  /* 0x000000040540723e */ /* 0x000fe2000480704c */
[C---:B------:R-:W-:Y:S01]  /*8010*/  FMUL R51, R70.reuse, R58 ;  /* 0x0000003a46337220 */ /* 0x040fe20000400000 */
[C---:B------:R-:W-:Y:S01]  /*8020*/  FMUL R53, R70.reuse, R60 ;  /* 0x0000003c46357220 */ /* 0x040fe20000400000 */
[C---:B------:R-:W-:Y:S01]  /*8030*/  FFMA R43, R71.reuse, R115, R43 ;  /* 0x00000073472b7223 */ /* 0x040fe2000000002b */
[----:B------:R-:W-:Y:S02]  /*8040*/  HADD2.F32 R120, -RZ, R120.H1_H1 ;  /* 0x30000078ff787230 */ /* 0x000fe40000004100 */
[C---:B------:R-:W-:Y:S01]  /*8050*/  FMUL R47, R70.reuse, R54 ;  /* 0x00000036462f7220 */ /* 0x040fe20000400000 */
[C---:B------:R-:W-:Y:S01]  /*8060*/  FMUL R58, R70.reuse, R65 ;  /* 0x00000041463a7220 */ /* 0x040fe20000400000 */
[----:B------:R-:W-:Y:S01]  /*8070*/  FMUL R60, R70, R67 ;  /* 0x00000043463c7220 */ /* 0x000fe20000400000 */
[----:B------:R-:W-:Y:S01]  /*8080*/  F2FP.SATFINITE.E4M3.F32.PACK_AB_MERGE_C R5, R20, R11, RZ ;  /* 0x0000000b1405723e */ /* 0x000fe200048070ff */
[----:B------:R-:W-:Y:S01]  /*8090*/  FFMA R44, R71, R116, R44 ;  /* 0x00000074472c7223 */ /* 0x000fe2000000002c */
[C---:B------:R-:W-:Y:S01]  /*80a0*/  FMUL R48, R70.reuse, R55 ;  /* 0x0000003746307220 */ /* 0x040fe20000400000 */
[----:B------:R-:W-:Y:S01]  /*80b0*/  F2FP.SATFINITE.E4M3.F32.PACK_AB_MERGE_C R65, R9, R8, R129 ;  /* 0x000000080941723e */ /* 0x000fe20004807081 */
[----:B------:R-:W-:Y:S01]  /*80c0*/  FFMA R45, R71, R117, R45 ;  /* 0x00000075472d7223 */ /* 0x000fe2000000002d */
[----:B------:R-:W-:Y:S01]  /*80d0*/  F2FP.SATFINITE.E4M3.F32.PACK_AB_MERGE_C R67, R17, R16, R18 ;  /* 0x000000101143723e */ /* 0x000fe20004807012 */
[----:B------:R-:W-:Y:S01]  /*80e0*/  FMUL R49, R70, R56 ;  /* 0x0000003846317220 */ /* 0x000fe20000400000 */
[C---:B------:R-:W-:Y:S01]  /*80f0*/  FFMA R46, R71.reuse, R118, R46 ;  /* 0x00000076472e7223 */ /* 0x040fe2000000002e */
[--C-:B------:R-:W-:Y:S02]  /*8100*/  HADD2.F32 R123, -RZ, R124.reuse.H0_H0 ;  /* 0x2000007cff7b7230 */ /* 0x100fe40000004100 */
[C---:B------:R-:W-:Y:S01]  /*8110*/  FFMA R47, R71.reuse, R119, R47 ;  /* 0x00000077472f7223 */ /* 0x040fe2000000002f */
[----:B------:R1:W-:Y:S01]  /*8120*/  STS.128 [R138+UR43+0x2400], R64 ;  /* 0x002400408a007988 */ /* 0x0003e20008000c2b */
[----:B------:R-:W-:Y:S01]  /*8130*/  HADD2.F32 R124, -RZ, R124.H1_H1 ;  /* 0x3000007cff7c7230 */ /* 0x000fe20000004100 */
[----:B------:R-:W-:Y:S01]  /*8140*/  F2FP.SATFINITE.E4M3.F32.PACK_AB_MERGE_C R5, R10, R7, R5 ;  /* 0x000000070a05723e */ /* 0x000fe20004807005 */
[C---:B------:R-:W-:Y:S01]  /*8150*/  FFMA R48, R71.reuse, R120, R48 ;  /* 0x0000007847307223 */ /* 0x040fe20000000030 */
[----:B------:R-:W-:Y:S01]  /*8160*/  F2FP.SATFINITE.E4M3.F32.PACK_AB_MERGE_C R7, R28, R27, RZ ;  /* 0x0000001b1c07723e */ /* 0x000fe200048070ff */
        /* <DEDUP_REMOVED lines=8> */
[----:B------:R-:W-:Y:S01]  /*81f0*/  FMUL R56, R70, R63 ;  /* 0x0000003f46387220 */ /* 0x000fe20000400000 */
[----:B------:R-:W-:Y:S01]  /*8200*/  F2FP.SATFINITE.E4M3.F32.PACK_AB_MERGE_C R4, R2, R0, R3 ;  /* 0x000000000204723e */ /* 0x000fe20004807003 */
[C---:B------:R-:W-:Y:S01]  /*8210*/  FFMA R53, R71.reuse, R125, R53 ;  /* 0x0000007d47357223 */ /* 0x040fe20000000035 */
[----:B------:R-:W-:Y:S01]  /*8220*/  F2FP.SATFINITE.E4M3.F32.PACK_AB_MERGE_C R7, R26, R25, R7 ;  /* 0x000000191a07723e */ /* 0x000fe20004807007 */
[C---:B------:R-:W-:Y:S01]  /*8230*/  FFMA R54, R71.reuse, R126, R54 ;  /* 0x0000007e47367223 */ /* 0x040fe20000000036 */
[C---:B------:R-:W-:Y:S01]  /*8240*/  FFMA R55, R71.reuse, R127, R55 ;  /* 0x0000007f47377223 */ /* 0x040fe20000000037 */
[----:B------:R-:W-:Y:S01]  /*8250*/  F2FP.SATFINITE.E4M3.F32.PACK_AB_MERGE_C R35, R36, R35, RZ ;  /* 0x000000232423723e */ /* 0x000fe200048070ff */
[C---:B------:R-:W-:Y:S01]  /*8260*/  FFMA R56, R71.reuse, R128, R56 ;  /* 0x0000008047387223 */ /* 0x040fe20000000038 */
[----:B------:R1:W-:Y:S01]  /*8270*/  STS.128 [R137+0x2010], R4 ;  /* 0x0020100489007388 */ /* 0x0003e20000000c00 */
[----:B------:R-:W-:Y:S01]  /*8280*/  F2FP.SATFINITE.E4M3.F32.PACK_AB_MERGE_C R39, R40, R39, RZ ;  /* 0x000000272827723e */ /* 0x000fe200048070ff */
[C---:B------:R-:W-:Y:S01]  /*8290*/  FFMA R57, R71.reuse, R72, R57 ;  /* 0x0000004847397223 */ /* 0x040fe20000000039 */
[----:B------:R-:W-:Y:S01]  /*82a0*/  F2FP.SATFINITE.E4M3.F32.PACK_AB_MERGE_C R43, R44, R43, RZ ;  /* 0x0000002b2c2b723e */ /* 0x000fe200048070ff */
[C---:B------:R-:W-:Y:S01]  /*82b0*/  FFMA R58, R71.reuse, R73, R58 ;  /* 0x00000049473a7223 */ /* 0x040fe2000000003a */
[C---:B------:R-:W-:Y:S01]  /*82c0*/  FFMA R59, R71.reuse, R74, R59 ;  /* 0x0000004a473b7223 */ /* 0x040fe2000000003b */
[----:B------:R-:W-:Y:S01]  /*82d0*/  F2FP.SATFINITE.E4M3.F32.PACK_AB_MERGE_C R33, R34, R33, R35 ;  /* 0x000000212221723e */ /* 0x000fe20004807023 */
[----:B------:R-:W-:Y:S01]  /*82e0*/  FFMA R60, R71, R75, R60 ;  /* 0x0000004b473c7223 */ /* 0x000fe2000000003c */
[----:B------:R-:W-:Y:S02]  /*82f0*/  F2FP.SATFINITE.E4M3.F32.PACK_AB_MERGE_C R34, R38, R37, R39 ;  /* 0x000000252622723e */ /* 0x000fe40004807027 */
[----:B------:R-:W-:Y:S02]  /*8300*/  F2FP.SATFINITE.E4M3.F32.PACK_AB_MERGE_C R35, R42, R41, R43 ;  /* 0x000000292a23723e */ /* 0x000fe4000480702b */
[----:B------:R-:W-:Y:S02]  /*8310*/  F2FP.SATFINITE.E4M3.F32.PACK_AB_MERGE_C R51, R52, R51, RZ ;  /* 0x000000333433723e */ /* 0x000fe400048070ff */
[----:B------:R-:W-:Y:S01]  /*8320*/  F2FP.SATFINITE.E4M3.F32.PACK_AB_MERGE_C R48, R48, R47, RZ ;  /* 0x0000002f3030723e */ /* 0x000fe200048070ff */
[----:B------:R1:W-:Y:S01]  /*8330*/  STS.128 [R146+0x2020], R32 ;  /* 0x0020202092007388 */ /* 0x0003e20000000c00 */
[----:B------:R-:W-:Y:S02]  /*8340*/  F2FP.SATFINITE.E4M3.F32.PACK_AB_MERGE_C R55, R56, R55, RZ ;  /* 0x000000373837723e */ /* 0x000fe400048070ff */
[----:B------:R-:W-:Y:S02]  /*8350*/  F2FP.SATFINITE.E4M3.F32.PACK_AB_MERGE_C R59, R60, R59, RZ ;  /* 0x0000003b3c3b723e */ /* 0x000fe400048070ff */
[----:B------:R-:W-:Y:S02]  /*8360*/  F2FP.SATFINITE.E4M3.F32.PACK_AB_MERGE_C R49, R50, R49, R51 ;  /* 0x000000313231723e */ /* 0x000fe40004807033 */
[----:B------:R-:W-:Y:S02]  /*8370*/  F2FP.SATFINITE.E4M3.F32.PACK_AB_MERGE_C R48, R46, R45, R48 ;  /* 0x0000002d2e30723e */ /* 0x000fe40004807030 */
[----:B------:R-:W-:Y:S02]  /*8380*/  F2FP.SATFINITE.E4M3.F32.PACK_AB_MERGE_C R50, R54, R53, R55 ;  /* 0x000000353632723e */ /* 0x000fe40004807037 */
[----:B------:R-:W-:Y:S05]  /*8390*/  F2FP.SATFINITE.E4M3.F32.PACK_AB_MERGE_C R51, R58, R57, R59 ;  /* 0x000000393a33723e */ /* 0x000fea000480703b */
[----:B------:R1:W-:Y:S01]  /*83a0*/  STS.128 [R145+0x2030], R48 ;  /* 0x0020303091007388 */ /* 0x0003e20000000c00 */
[----:B------:R-:W-:Y:S01]  /*83b0*/  @!PT LDS RZ, [RZ] ;  /* 0x00000000fffff984 */ /* 0x000fe20000000800 */
[----:B------:R-:W-:Y:S01]  /*83c0*/  @!PT LDS RZ, [RZ] ;  /* 0x00000000fffff984 */ /* 0x000fe20000000800 */
[----:B------:R-:W-:Y:S01]  /*83d0*/  @!PT LDS RZ, [RZ] ;  /* 0x00000000fffff984 */ /* 0x000fe20000000800 */
[----:B------:R-:W-:Y:S01]  /*83e0*/  @!PT LDS RZ, [RZ] ;  /* 0x00000000fffff984 */ /* 0x000fe20000000800 */
[----:B------:R3:W-:Y:S07]  /*83f0*/  MEMBAR.ALL.CTA ;  /* 0x0000000000007992 */ /* 0x0007ee0000008000 */
[----:B---3--:R-:W3:Y:S02]  /*8400*/  FENCE.VIEW.ASYNC.S ;  /* 0x00000000000073c6 */ /* 0x008ee40000000000 */
[----:B---3--:R-:W-:Y:S06]  /*8410*/  BAR.SYNC.DEFER_BLOCKING 0x1, 0x80 ;  /* 0x0042000000007b1d */ /* 0x008fec0000010000 */
[----:B------:R-:W-:Y:S05]  /*8420*/  @P0 BRA `(.L_x_116) ;  /* 0x0000000000880947 */ /* 0x000fea0003800000 */
[----:B------:R-:W3:Y:S01]  /*8430*/  LDCU.128 UR12, c[0x0][0xb90] ;  /* 0x00017200ff0c77ac */ /* 0x000ee20008000c00 */
[----:B------:R-:W4:Y:S01]  /*8440*/  LDCU UR18, c[0x0][0xba0] ;  /* 0x00017400ff1277ac */ /* 0x000f220008000800 */
[----:B------:R-:W-:Y:S02]  /*8450*/  USHF.L.U32 UR10, UR44, 0x7, URZ ;  /* 0x000000072c0a7899 */ /* 0x000fe400080006ff */
[----:B------:R-:W-:Y:S02]  /*8460*/  UISETP.NE.AND UP0, UPT, UR60, 0x1, UPT ;  /* 0x000000013c00788c */ /* 0x000fe4000bf05270 */
[----:B------:R-:W-:Y:S01]  /*8470*/  UIMAD.WIDE.U32 UR4, UR10, UR61, URZ ;  /* 0x0000003d0a0472a5 */ /* 0x000fe2000f8e00ff */
[----:B------:R-:W5:Y:S01]  /*8480*/  LDCU.64 UR16, c[0x0][0x348] ;  /* 0x00006900ff1077ac */ /* 0x000f620008000a00 */
[----:B------:R-:W-:Y:S02]  /*8490*/  UIADD3 UR8, UPT, UPT, UR43, 0x2400, URZ ;  /* 0x000024002b087890 */ /* 0x000fe4000fffe0ff */
[----:B---3--:R-:W-:Y:S02]  /*84a0*/  UISETP.NE.AND UP1, UPT, UR14, 0x1, UPT ;  /* 0x000000010e00788c */ /* 0x008fe4000bf25270 */
[----:B------:R-:W-:Y:S02]  /*84b0*/  USHF.L.U32 UR9, UR45, 0x6, URZ ;  /* 0x000000062d097899 */ /* 0x000fe400080006ff */
[----:B------:R-:W-:Y:S01]  /*84c0*/  MOV R147, UR8 ;  /* 0x0000000800937c02 */ /* 0x000fe20008000f00 */
[----:B------:R-:W-:Y:S02]  /*84d0*/  UMOV UR4, UR5 ;  /* 0x0000000500047c82 */ /* 0x000fe40008000000 */
[----:B------:R-:W-:Y:S01]  /*84e0*/  USHF.R.U32.HI UR4, URZ, UR62, UR4 ;  /* 0x0000003eff047299 */ /* 0x000fe20008011604 */
[----:B------:R-:W-:Y:S03]  /*84f0*/  R2UR UR8, R147 ;  /* 0x00000000930872ca */ /* 0x000fe600000e0000 */
[----:B------:R-:W-:Y:S02]  /*8500*/  USEL UR11, UR10, UR4, !UP0 ;  /* 0x000000040a0b7287 */ /* 0x000fe4000c000000 */
[----:B------:R-:W-:Y:S02]  /*8510*/  UISETP.NE.AND UP0, UPT, UR63, 0x1, UPT ;  /* 0x000000013f00788c */ /* 0x000fe4000bf05270 */
[----:B------:R-:W-:Y:S07]  /*8520*/  UIMAD.WIDE.U32 UR4, UR11, UR12, URZ ;  /* 0x0000000c0b0472a5 */ /* 0x000fee000f8e00ff */
[----:B------:R-:W-:Y:S02]  /*8530*/  UMOV UR4, UR5 ;  /* 0x0000000500047c82 */ /* 0x000fe40008000000 */
[----:B------:R-:W-:Y:S04]  /*8540*/  USHF.R.U32.HI UR4, URZ, UR13, UR4 ;  /* 0x0000000dff047299 */ /* 0x000fe80008011604 */
[----:B------:R-:W-:Y:S02]  /*8550*/  USEL UR12, UR11, UR4, !UP0 ;  /* 0x000000040b0c7287 */ /* 0x000fe4000c000000 */
[----:B-----5:R-:W-:Y:S02]  /*8560*/  UIADD3 UR4, UP0, UPT, UR16, 0x780, URZ ;  /* 0x0000078010047890 */ /* 0x020fe4000ff1e0ff */
[----:B------:R-:W-:Y:S07]  /*8570*/  UIMAD.WIDE.U32 UR6, UR12, UR15, URZ ;  /* 0x0000000f0c0672a5 */ /* 0x000fee000f8e00ff */
[----:B------:R-:W-:Y:S01]  /*8580*/  UMOV UR5, UR7 ;  /* 0x0000000700057c82 */ /* 0x000fe20008000000 */
[----:B------:R-:W-:Y:S02]  /*8590*/  UIADD3 UR7, UPT, UPT, -UR11, URZ, URZ ;  /* 0x000000ff0b077290 */ /* 0x000fe4000fffe1ff */
[----:B----4-:R-:W-:Y:S02]  /*85a0*/  USHF.R.U32.HI UR5, URZ, UR18, UR5 ;  /* 0x00000012ff057299 */ /* 0x010fe40008011605 */
[----:B------:R-:W-:Y:S02]  /*85b0*/  UIMAD UR10, UR60, UR7, UR10 ;  /* 0x000000073c0a72a4 */ /* 0x000fe4000f8e020a */
[----:B------:R-:W-:Y:S02]  /*85c0*/  USEL UR13, UR12, UR5, !UP1 ;  /* 0x000000050c0d7287 */ /* 0x000fe4000c800000 */
[----:B------:R-:W-:Y:S02]  /*85d0*/  UIADD3 UR5, UPT, UPT, -UR12, URZ, URZ ;  /* 0x000000ff0c057290 */ /* 0x000fe4000fffe1ff */
[----:B------:R-:W-:Y:S02]  /*85e0*/  UIADD3 UR6, UPT, UPT, -UR13, URZ, URZ ;  /* 0x000000ff0d067290 */ /* 0x000fe4000fffe1ff */
[----:B------:R-:W-:Y:S02]  /*85f0*/  UIMAD UR11, UR63, UR5, UR11 ;  /* 0x000000053f0b72a4 */ /* 0x000fe4000f8e020b */
[----:B------:R-:W-:Y:S02]  /*8600*/  UIMAD UR12, UR14, UR6, UR12 ;  /* 0x000000060e0c72a4 */ /* 0x000fe4000f8e020c */
[----:B------:R-:W-:Y:S09]  /*8610*/  UIADD3.X UR5, UPT, UPT, URZ, UR17, URZ, UP0, !UPT ;  /* 0x00000011ff057290 */ /* 0x000ff200087fe4ff */
[----:B------:R3:W-:Y:S01]  /*8620*/  UTMASTG.5D.IM2COL [UR8], [UR4] ;  /* 0x00000008040073b5 */ /* 0x0007e20008060000 */
[----:B------:R0:W-:Y:S01]  /*8630*/  UTMACMDFLUSH ;  /* 0x00000000000079b7 */ /* 0x0001e20000000000 */
[----:B---3--:R-:W-:Y:S04]  /*8640*/  DEPBAR.LE SB0, 0x0 ;  /* 0x000080000000791a */ /* 0x008fe80000000000 */
.L_x_116:
[----:B------:R-:W-:Y:S05]  /*8650*/  BSYNC.RECONVERGENT B0 ;  /* 0x0000000000007941 */ /* 0x000fea0003800200 */
.L_x_115:
[----:B------:R-:W-:Y:S01]  /*8660*/  R2UR UR5, R131 ;  /* 0x00000000830572ca */ /* 0x000fe200000e0000 */
[----:B------:R-:W-:Y:S01]  /*8670*/  BAR.SYNC.DEFER_BLOCKING 0x1, 0x80 ;  /* 0x0042000000007b1d */ /* 0x000fe20000010000 */
[----:B------:R-:W-:Y:S01]  /*8680*/  R2UR UR4, R132 ;  /* 0x00000000840472ca */ /* 0x000fe200000e0000 */
[----:B------:R-:W-:Y:S01]  /*8690*/  UISETP.NE.AND UP0, UPT, UR46, URZ, UPT ;  /* 0x000000ff2e00728c */ /* 0x000fe2000bf05270 */
[C---:B------:R-:W-:Y:S01]  /*86a0*/  ISETP.NE.AND P0, PT, R68.reuse, 0x2, PT ;  /* 0x000000024400780c */ /* 0x040fe20003f05270 */
[----:B------:R-:W-:Y:S01]  /*86b0*/  IMAD.MOV.U32 R16, RZ, RZ, R144 ;  /* 0x000000ffff107224 */ /* 0x000fe200078e0090 */
[----:B------:R-:W-:Y:S02]  /*86c0*/  LOP3.LUT R135, R135, 0x1, RZ, 0x3c, !PT ;  /* 0x0000000187877812 */ /* 0x000fe400078e3cff */
[----:B------:R-:W-:Y:S02]  /*86d0*/  SEL R0, RZ, 0x1, P0 ;  /* 0x00000001ff007807 */ /* 0x000fe40000000000 */
[----:B------:R-:W-:Y:S02]  /*86e0*/  SEL R68, R68, RZ, P0 ;  /* 0x000000ff44447207 */ /* 0x000fe40000000000 */
[----:B------:R-:W-:Y:S01]  /*86f0*/  LOP3.LUT R136, R136, R0, RZ, 0x3c, !PT ;  /* 0x0000000088887212 */ /* 0x000fe200078e3cff */
[----:B------:R-:W-:Y:S02]  /*8700*/  UIADD3 UR45, UPT, UPT, UR36, UR5, URZ ;  /* 0x00000005242d7290 */ /* 0x000fe4000fffe0ff */
[----:B------:R-:W-:Y:S01]  /*8710*/  UIADD3 UR44, UPT, UPT, UR37, UR4, URZ ;  /* 0x00000004252c7290 */ /* 0x000fe2000fffe0ff */
[----:B------:R-:W-:Y:S11]  /*8720*/  BRA.U UP0, `(.L_x_117) ;  /* 0xffffffd900c07547 */ /* 0x000ff6000b83ffff */
[----:B------:R-:W-:Y:S05]  /*8730*/  EXIT ;  /* 0x000000000000794d */ /* 0x000fea0003800000 */
.L_x_20:
[----:B------:R-:W-:Y:S07]  /*8740*/  MOV R0, UR9 ;  /* 0x0000000900007c02 */ /* 0x000fee0008000f00 */
.L_x_118:
[----:B--2---:R2:W3:Y:S02]  /*8750*/  SYNCS.PHASECHK.TRANS64.TRYWAIT P0, [R0+URZ+0x110], R4 ;  /* 0x00011004000075a7 */ /* 0x0044e400080011ff */
[----:B---3--:R-:W-:Y:S05]  /*8760*/  @!P0 NANOSLEEP.SYNCS 0x989680 ;  /* 0x009896800000895d */ /* 0x008fea0003900000 */
[----:B------:R-:W3:Y:S02]  /*8770*/  @!P0 SYNCS.PHASECHK.TRANS64 P0, [R0+URZ+0x110], R4 ;  /* 0x00011004000085a7 */ /* 0x000ee400080010ff */
[----:B---3--:R-:W-:Y:S05]  /*8780*/  @!P0 BRA `(.L_x_118) ;  /* 0xfffffffc00f08947 */ /* 0x008fea000383ffff */
[----:B------:R-:W-:Y:S05]  /*8790*/  BRA `(.L_x_19) ;  /* 0xffffff9400207947 */ /* 0x000fea000383ffff */
.L_x_26:
[----:B------:R-:W-:Y:S07]  /*87a0*/  MOV R0, UR9 ;  /* 0x0000000900007c02 */ /* 0x000fee0008000f00 */
.L_x_119:
[----:B--2---:R2:W4:Y:S02]  /*87b0*/  SYNCS.PHASECHK.TRANS64.TRYWAIT P0, [R0+URZ+0x110], R4 ;  /* 0x00011004000075a7 */ /* 0x00452400080011ff */
[----:B----4-:R-:W-:Y:S05]  /*87c0*/  @!P0 NANOSLEEP.SYNCS 0x989680 ;  /* 0x009896800000895d */ /* 0x010fea0003900000 */
[----:B------:R-:W4:Y:S02]  /*87d0*/  @!P0 SYNCS.PHASECHK.TRANS64 P0, [R0+URZ+0x110], R4 ;  /* 0x00011004000085a7 */ /* 0x000f2400080010ff */
[----:B----4-:R-:W-:Y:S05]  /*87e0*/  @!P0 BRA `(.L_x_119) ;  /* 0xfffffffc00f08947 */ /* 0x010fea000383ffff */
[----:B------:R-:W-:Y:S05]  /*87f0*/  BRA `(.L_x_25) ;  /* 0xffffff9800b07947 */ /* 0x000fea000383ffff */
.L_x_30:
[----:B-1----:R-:W-:-:S07]  /*8800*/  MOV R0, UR30 ;  /* 0x0000001e00007c02 */ /* 0x002fce0008000f00 */
.L_x_120:
[----:B-1----:R1:W2:Y:S02]  /*8810*/  SYNCS.PHASECHK.TRANS64.TRYWAIT P0, [R0+URZ+0x240], R3 ;  /* 0x00024003000075a7 */ /* 0x0022a400080011ff */
[----:B--2---:R-:W-:Y:S05]  /*8820*/  @!P0 NANOSLEEP.SYNCS 0x989680 ;  /* 0x009896800000895d */ /* 0x004fea0003900000 */
[----:B------:R-:W2:Y:S02]  /*8830*/  @!P0 SYNCS.PHASECHK.TRANS64 P0, [R0+URZ+0x240], R3 ;  /* 0x00024003000085a7 */ /* 0x000ea400080010ff */
[----:B--2---:R-:W-:Y:S05]  /*8840*/  @!P0 BRA `(.L_x_120) ;  /* 0xfffffffc00f08947 */ /* 0x004fea000383ffff */
[----:B------:R-:W-:Y:S05]  /*8850*/  BRA `(.L_x_121) ;  /* 0xffffff9c00807947 */ /* 0x000fea000383ffff */
.L_x_34:
[----:B------:R-:W-:-:S07]  /*8860*/  MOV R0, UR4 ;  /* 0x0000000400007c02 */ /* 0x000fce0008000f00 */
.L_x_122:
[----:B-1----:R1:W2:Y:S02]  /*8870*/  SYNCS.PHASECHK.TRANS64.TRYWAIT P0, [R0+URZ], R2 ;  /* 0x00000002000075a7 */ /* 0x0022a400080011ff */
[----:B--2---:R-:W-:Y:S05]  /*8880*/  @!P0 NANOSLEEP.SYNCS 0x989680 ;  /* 0x009896800000895d */ /* 0x004fea0003900000 */
[----:B------:R-:W2:Y:S02]  /*8890*/  @!P0 SYNCS.PHASECHK.TRANS64 P0, [R0+URZ], R2 ;  /* 0x00000002000085a7 */ /* 0x000ea400080010ff */
[----:B--2---:R-:W-:Y:S05]  /*88a0*/  @!P0 BRA `(.L_x_122) ;  /* 0xfffffffc00f08947 */ /* 0x004fea000383ffff */
[----:B------:R-:W-:Y:S05]  /*88b0*/  BRA `(.L_x_123) ;  /* 0xffffffa400187947 */ /* 0x000fea000383ffff */
.L_x_35:
[----:B------:R-:W-:-:S07]  /*88c0*/  MOV R0, UR5 ;  /* 0x0000000500007c02 */ /* 0x000fce0008000f00 */
.L_x_124:
[----:B-1----:R1:W2:Y:S02]  /*88d0*/  SYNCS.PHASECHK.TRANS64.TRYWAIT P0, [R0+URZ], R2 ;  /* 0x00000002000075a7 */ /* 0x0022a400080011ff */
[----:B--2---:R-:W-:Y:S05]  /*88e0*/  @!P0 NANOSLEEP.SYNCS 0x989680 ;  /* 0x009896800000895d */ /* 0x004fea0003900000 */
[----:B------:R-:W2:Y:S02]  /*88f0*/  @!P0 SYNCS.PHASECHK.TRANS64 P0, [R0+URZ], R2 ;  /* 0x00000002000085a7 */ /* 0x000ea400080010ff */
[----:B--2---:R-:W-:Y:S05]  /*8900*/  @!P0 BRA `(.L_x_124) ;  /* 0xfffffffc00f08947 */ /* 0x004fea000383ffff */
[----:B------:R-:W-:Y:S05]  /*8910*/  BRA `(.L_x_125) ;  /* 0xffffffa400287947 */ /* 0x000fea000383ffff */
.L_x_36:
[----:B------:R-:W-:-:S07]  /*8920*/  MOV R0, UR5 ;  /* 0x0000000500007c02 */ /* 0x000fce0008000f00 */
.L_x_126:
[----:B-1----:R1:W2:Y:S02]  /*8930*/  SYNCS.PHASECHK.TRANS64.TRYWAIT P0, [R0+URZ], R2 ;  /* 0x00000002000075a7 */ /* 0x0022a400080011ff */
[----:B--2---:R-:W-:Y:S05]  /*8940*/  @!P0 NANOSLEEP.SYNCS 0x989680 ;  /* 0x009896800000895d */ /* 0x004fea0003900000 */
[----:B------:R-:W2:Y:S02]  /*8950*/  @!P0 SYNCS.PHASECHK.TRANS64 P0, [R0+URZ], R2 ;  /* 0x00000002000085a7 */ /* 0x000ea400080010ff */
[----:B--2---:R-:W-:Y:S05]  /*8960*/  @!P0 BRA `(.L_x_126) ;  /* 0xfffffffc00f08947 */ /* 0x004fea000383ffff */
[----:B------:R-:W-:Y:S05]  /*8970*/  BRA `(.L_x_127) ;  /* 0xffffffa400387947 */ /* 0x000fea000383ffff */
.L_x_37:
[----:B------:R-:W-:-:S07]  /*8980*/  MOV R0, UR5 ;  /* 0x0000000500007c02 */ /* 0x000fce0008000f00 */
.L_x_128:
[----:B-1----:R1:W2:Y:S02]  /*8990*/  SYNCS.PHASECHK.TRANS64.TRYWAIT P0, [R0+URZ], R2 ;  /* 0x00000002000075a7 */ /* 0x0022a400080011ff */
[----:B--2---:R-:W-:Y:S05]  /*89a0*/  @!P0 NANOSLEEP.SYNCS 0x989680 ;  /* 0x009896800000895d */ /* 0x004fea0003900000 */
[----:B------:R-:W2:Y:S02]  /*89b0*/  @!P0 SYNCS.PHASECHK.TRANS64 P0, [R0+URZ], R2 ;  /* 0x00000002000085a7 */ /* 0x000ea400080010ff */
[----:B--2---:R-:W-:Y:S05]  /*89c0*/  @!P0 BRA `(.L_x_128) ;  /* 0xfffffffc00f08947 */ /* 0x004fea000383ffff */
[----:B------:R-:W-:Y:S05]  /*89d0*/  BRA `(.L_x_129) ;  /* 0xffffffa400487947 */ /* 0x000fea000383ffff */
.L_x_38:
[----:B------:R-:W-:-:S07]  /*89e0*/  MOV R0, UR5 ;  /* 0x0000000500007c02 */ /* 0x000fce0008000f00 */
.L_x_130:
[----:B-1----:R1:W2:Y:S02]  /*89f0*/  SYNCS.PHASECHK.TRANS64.TRYWAIT P0, [R0+URZ], R2 ;  /* 0x00000002000075a7 */ /* 0x0022a400080011ff */
[----:B--2---:R-:W-:Y:S05]  /*8a00*/  @!P0 NANOSLEEP.SYNCS 0x989680 ;  /* 0x009896800000895d */ /* 0x004fea0003900000 */
[----:B------:R-:W2:Y:S02]  /*8a10*/  @!P0 SYNCS.PHASECHK.TRANS64 P0, [R0+URZ], R2 ;  /* 0x00000002000085a7 */ /* 0x000ea400080010ff */
[----:B--2---:R-:W-:Y:S05]  /*8a20*/  @!P0 BRA `(.L_x_130) ;  /* 0xfffffffc00f08947 */ /* 0x004fea000383ffff */
[----:B------:R-:W-:Y:S05]  /*8a30*/  BRA `(.L_x_131) ;  /* 0xffffffa400587947 */ /* 0x000fea000383ffff */
.L_x_39:
[----:B------:R-:W-:-:S07]  /*8a40*/  MOV R0, UR5 ;  /* 0x0000000500007c02 */ /* 0x000fce0008000f00 */
.L_x_132:
[----:B-1----:R1:W2:Y:S02]  /*8a50*/  SYNCS.PHASECHK.TRANS64.TRYWAIT P0, [R0+URZ], R2 ;  /* 0x00000002000075a7 */ /* 0x0022a400080011ff */
[----:B--2---:R-:W-:Y:S05]  /*8a60*/  @!P0 NANOSLEEP.SYNCS 0x989680 ;  /* 0x009896800000895d */ /* 0x004fea0003900000 */
[----:B------:R-:W2:Y:S02]  /*8a70*/  @!P0 SYNCS.PHASECHK.TRANS64 P0, [R0+URZ], R2 ;  /* 0x00000002000085a7 */ /* 0x000ea400080010ff */
[----:B--2---:R-:W-:Y:S05]  /*8a80*/  @!P0 BRA `(.L_x_132) ;  /* 0xfffffffc00f08947 */ /* 0x004fea000383ffff */
[----:B------:R-:W-:Y:S05]  /*8a90*/  BRA `(.L_x_133) ;  /* 0xffffffa400687947 */ /* 0x000fea000383ffff */
.L_x_40:
[----:B------:R-:W-:-:S07]  /*8aa0*/  MOV R0, UR5 ;  /* 0x0000000500007c02 */ /* 0x000fce0008000f00 */
.L_x_134:
[----:B-1----:R1:W2:Y:S02]  /*8ab0*/  SYNCS.PHASECHK.TRANS64.TRYWAIT P0, [R0+URZ], R2 ;  /* 0x00000002000075a7 */ /* 0x0022a400080011ff */
[----:B--2---:R-:W-:Y:S05]  /*8ac0*/  @!P0 NANOSLEEP.SYNCS 0x989680 ;  /* 0x009896800000895d */ /* 0x004fea0003900000 */
[----:B------:R-:W2:Y:S02]  /*8ad0*/  @!P0 SYNCS.PHASECHK.TRANS64 P0, [R0+URZ], R2 ;  /* 0x00000002000085a7 */ /* 0x000ea400080010ff */
[----:B--2---:R-:W-:Y:S05]  /*8ae0*/  @!P0 BRA `(.L_x_134) ;  /* 0xfffffffc00f08947 */ /* 0x004fea000383ffff */
[----:B------:R-:W-:Y:S05]  /*8af0*/  BRA `(.L_x_135) ;  /* 0xffffffa400787947 */ /* 0x000fea000383ffff */
.L_x_41:
[----:B------:R-:W-:-:S07]  /*8b00*/  MOV R0, UR5 ;  /* 0x0000000500007c02 */ /* 0x000fce0008000f00 */
.L_x_136:
[----:B-1----:R1:W2:Y:S02]  /*8b10*/  SYNCS.PHASECHK.TRANS64.TRYWAIT P0, [R0+URZ], R2 ;  /* 0x00000002000075a7 */ /* 0x0022a400080011ff */
[----:B--2---:R-:W-:Y:S05]  /*8b20*/  @!P0 NANOSLEEP.SYNCS 0x989680 ;  /* 0x009896800000895d */ /* 0x004fea0003900000 */
[----:B------:R-:W2:Y:S02]  /*8b30*/  @!P0 SYNCS.PHASECHK.TRANS64 P0, [R0+URZ], R2 ;  /* 0x00000002000085a7 */ /* 0x000ea400080010ff */
[----:B--2---:R-:W-:Y:S05]  /*8b40*/  @!P0 BRA `(.L_x_136) ;  /* 0xfffffffc00f08947 */ /* 0x004fea000383ffff */
[----:B------:R-:W-:Y:S05]  /*8b50*/  BRA `(.L_x_137) ;  /* 0xffffffa400887947 */ /* 0x000fea000383ffff */
.L_x_42:
[----:B------:R-:W-:-:S07]  /*8b60*/  MOV R0, UR5 ;  /* 0x0000000500007c02 */ /* 0x000fce0008000f00 */
.L_x_138:
[----:B-1----:R1:W2:Y:S02]  /*8b70*/  SYNCS.PHASECHK.TRANS64.TRYWAIT P0, [R0+URZ], R2 ;  /* 0x00000002000075a7 */ /* 0x0022a400080011ff */
[----:B--2---:R-:W-:Y:S05]  /*8b80*/  @!P0 NANOSLEEP.SYNCS 0x989680 ;  /* 0x009896800000895d */ /* 0x004fea0003900000 */
[----:B------:R-:W2:Y:S02]  /*8b90*/  @!P0 SYNCS.PHASECHK.TRANS64 P0, [R0+URZ], R2 ;  /* 0x00000002000085a7 */ /* 0x000ea400080010ff */
[----:B--2---:R-:W-:Y:S05]  /*8ba0*/  @!P0 BRA `(.L_x_138) ;  /* 0xfffffffc00f08947 */ /* 0x004fea000383ffff */
[----:B------:R-:W-:Y:S05]  /*8bb0*/  BRA `(.L_x_139) ;  /* 0xffffffa400987947 */ /* 0x000fea000383ffff */
.L_x_43:
[----:B------:R-:W-:-:S07]  /*8bc0*/  MOV R0, UR5 ;  /* 0x0000000500007c02 */ /* 0x000fce0008000f00 */
.L_x_140:
[----:B-1----:R1:W2:Y:S02]  /*8bd0*/  SYNCS.PHASECHK.TRANS64.TRYWAIT P0, [R0+URZ], R2 ;  /* 0x00000002000075a7 */ /* 0x0022a400080011ff */
[----:B--2---:R-:W-:Y:S05]  /*8be0*/  @!P0 NANOSLEEP.SYNCS 0x989680 ;  /* 0x009896800000895d */ /* 0x004fea0003900000 */
[----:B------:R-:W2:Y:S02]  /*8bf0*/  @!P0 SYNCS.PHASECHK.TRANS64 P0, [R0+URZ], R2 ;  /* 0x00000002000085a7 */ /* 0x000ea400080010ff */
[----:B--2---:R-:W-:Y:S05]  /*8c00*/  @!P0 BRA `(.L_x_140) ;  /* 0xfffffffc00f08947 */ /* 0x004fea000383ffff */
[----:B------:R-:W-:Y:S05]  /*8c10*/  BRA `(.L_x_141) ;  /* 0xffffffa400a87947 */ /* 0x000fea000383ffff */
.L_x_44:
[----:B------:R-:W-:-:S07]  /*8c20*/  MOV R0, UR5 ;  /* 0x0000000500007c02 */ /* 0x000fce0008000f00 */
.L_x_142:
[----:B-1----:R1:W2:Y:S02]  /*8c30*/  SYNCS.PHASECHK.TRANS64.TRYWAIT P0, [R0+URZ], R2 ;  /* 0x00000002000075a7 */ /* 0x0022a400080011ff */
[----:B--2---:R-:W-:Y:S05]  /*8c40*/  @!P0 NANOSLEEP.SYNCS 0x989680 ;  /* 0x009896800000895d */ /* 0x004fea0003900000 */
[----:B------:R-:W2:Y:S02]  /*8c50*/  @!P0 SYNCS.PHASECHK.TRANS64 P0, [R0+URZ], R2 ;  /* 0x00000002000085a7 */ /* 0x000ea400080010ff */
[----:B--2---:R-:W-:Y:S05]  /*8c60*/  @!P0 BRA `(.L_x_142) ;  /* 0xfffffffc00f08947 */ /* 0x004fea000383ffff */
[----:B------:R-:W-:Y:S05]  /*8c70*/  BRA `(.L_x_143) ;  /* 0xffffffa400b87947 */ /* 0x000fea000383ffff */
.L_x_45:
[----:B------:R-:W-:-:S07]  /*8c80*/  MOV R0, UR5 ;  /* 0x0000000500007c02 */ /* 0x000fce0008000f00 */
.L_x_144:
[----:B-1----:R1:W2:Y:S02]  /*8c90*/  SYNCS.PHASECHK.TRANS64.TRYWAIT P0, [R0+URZ], R2 ;  /* 0x00000002000075a7 */ /* 0x0022a400080011ff */
[----:B--2---:R-:W-:Y:S05]  /*8ca0*/  @!P0 NANOSLEEP.SYNCS 0x989680 ;  /* 0x009896800000895d */ /* 0x004fea0003900000 */
[----:B------:R-:W2:Y:S02]  /*8cb0*/  @!P0 SYNCS.PHASECHK.TRANS64 P0, [R0+URZ], R2 ;  /* 0x00000002000085a7 */ /* 0x000ea400080010ff */
[----:B--2---:R-:W-:Y:S05]  /*8cc0*/  @!P0 BRA `(.L_x_144) ;  /* 0xfffffffc00f08947 */ /* 0x004fea000383ffff */
[----:B------:R-:W-:Y:S05]  /*8cd0*/  BRA `(.L_x_145) ;  /* 0xffffffa400c87947 */ /* 0x000fea000383ffff */
.L_x_46:
[----:B------:R-:W-:-:S07]  /*8ce0*/  MOV R0, UR5 ;  /* 0x0000000500007c02 */ /* 0x000fce0008000f00 */
.L_x_146:
[----:B-1----:R1:W2:Y:S02]  /*8cf0*/  SYNCS.PHASECHK.TRANS64.TRYWAIT P0, [R0+URZ], R2 ;  /* 0x00000002000075a7 */ /* 0x0022a400080011ff */
[----:B--2---:R-:W-:Y:S05]  /*8d00*/  @!P0 NANOSLEEP.SYNCS 0x989680 ;  /* 0x009896800000895d */ /* 0x004fea0003900000 */
[----:B------:R-:W2:Y:S02]  /*8d10*/  @!P0 SYNCS.PHASECHK.TRANS64 P0, [R0+URZ], R2 ;  /* 0x00000002000085a7 */ /* 0x000ea400080010ff */
[----:B--2---:R-:W-:Y:S05]  /*8d20*/  @!P0 BRA `(.L_x_146) ;  /* 0xfffffffc00f08947 */ /* 0x004fea000383ffff */
[----:B------:R-:W-:Y:S05]  /*8d30*/  BRA `(.L_x_147) ;  /* 0xffffffa400d87947 */ /* 0x000fea000383ffff */
.L_x_47:
[----:B------:R-:W-:-:S07]  /*8d40*/  MOV R0, UR5 ;  /* 0x0000000500007c02 */ /* 0x000fce0008000f00 */
.L_x_148:
[----:B-1----:R1:W2:Y:S02]  /*8d50*/  SYNCS.PHASECHK.TRANS64.TRYWAIT P0, [R0+URZ], R2 ;  /* 0x00000002000075a7 */ /* 0x0022a400080011ff */
[----:B--2---:R-:W-:Y:S05]  /*8d60*/  @!P0 NANOSLEEP.SYNCS 0x989680 ;  /* 0x009896800000895d */ /* 0x004fea0003900000 */
[----:B------:R-:W2:Y:S02]  /*8d70*/  @!P0 SYNCS.PHASECHK.TRANS64 P0, [R0+URZ], R2 ;  /* 0x00000002000085a7 */ /* 0x000ea400080010ff */
[----:B--2---:R-:W-:Y:S05]  /*8d80*/  @!P0 BRA `(.L_x_148) ;  /* 0xfffffffc00f08947 */ /* 0x004fea000383ffff */
[----:B------:R-:W-:Y:S05]  /*8d90*/  BRA `(.L_x_149) ;  /* 0xffffffa400e87947 */ /* 0x000fea000383ffff */
.L_x_48:
[----:B------:R-:W-:-:S07]  /*8da0*/  MOV R0, UR5 ;  /* 0x0000000500007c02 */ /* 0x000fce0008000f00 */
.L_x_150:
[----:B-1----:R1:W2:Y:S02]  /*8db0*/  SYNCS.PHASECHK.TRANS64.TRYWAIT P0, [R0+URZ], R2 ;  /* 0x00000002000075a7 */ /* 0x0022a400080011ff */
[----:B--2---:R-:W-:Y:S05]  /*8dc0*/  @!P0 NANOSLEEP.SYNCS 0x989680 ;  /* 0x009896800000895d */ /* 0x004fea0003900000 */
[----:B------:R-:W2:Y:S02]  /*8dd0*/  @!P0 SYNCS.PHASECHK.TRANS64 P0, [R0+URZ], R2 ;  /* 0x00000002000085a7 */ /* 0x000ea400080010ff */
[----:B--2---:R-:W-:Y:S05]  /*8de0*/  @!P0 BRA `(.L_x_150) ;  /* 0xfffffffc00f08947 */ /* 0x004fea000383ffff */
[----:B------:R-:W-:Y:S05]  /*8df0*/  BRA `(.L_x_151) ;  /* 0xffffffa400f87947 */ /* 0x000fea000383ffff */
.L_x_49:
[----:B------:R-:W-:-:S07]  /*8e00*/  MOV R0, UR5 ;  /* 0x0000000500007c02 */ /* 0x000fce0008000f00 */
.L_x_152:
[----:B-1----:R1:W2:Y:S02]  /*8e10*/  SYNCS.PHASECHK.TRANS64.TRYWAIT P0, [R0+URZ], R2 ;  /* 0x00000002000075a7 */ /* 0x0022a400080011ff */
[----:B--2---:R-:W-:Y:S05]  /*8e20*/  @!P0 NANOSLEEP.SYNCS 0x989680 ;  /* 0x009896800000895d */ /* 0x004fea0003900000 */
[----:B------:R-:W2:Y:S02]  /*8e30*/  @!P0 SYNCS.PHASECHK.TRANS64 P0, [R0+URZ], R2 ;  /* 0x00000002000085a7 */ /* 0x000ea400080010ff */
[----:B--2---:R-:W-:Y:S05]  /*8e40*/  @!P0 BRA `(.L_x_152) ;  /* 0xfffffffc00f08947 */ /* 0x004fea000383ffff */
[----:B------:R-:W-:Y:S05]  /*8e50*/  BRA `(.L_x_153) ;  /* 0xffffffa800087947 */ /* 0x000fea000383ffff */
.L_x_50:
[----:B------:R-:W-:-:S07]  /*8e60*/  MOV R0, UR5 ;  /* 0x0000000500007c02 */ /* 0x000fce0008000f00 */
.L_x_154:
[----:B-1----:R1:W2:Y:S02]  /*8e70*/  SYNCS.PHASECHK.TRANS64.TRYWAIT P0, [R0+URZ], R2 ;  /* 0x00000002000075a7 */ /* 0x0022a400080011ff */
[----:B--2---:R-:W-:Y:S05]  /*8e80*/  @!P0 NANOSLEEP.SYNCS 0x989680 ;  /* 0x009896800000895d */ /* 0x004fea0003900000 */
[----:B------:R-:W2:Y:S02]  /*8e90*/  @!P0 SYNCS.PHASECHK.TRANS64 P0, [R0+URZ], R2 ;  /* 0x00000002000085a7 */ /* 0x000ea400080010ff */
[----:B--2---:R-:W-:Y:S05]  /*8ea0*/  @!P0 BRA `(.L_x_154) ;  /* 0xfffffffc00f08947 */ /* 0x004fea000383ffff */
[----:B------:R-:W-:Y:S05]  /*8eb0*/  BRA `(.L_x_155) ;  /* 0xffffffa800187947 */ /* 0x000fea000383ffff */
.L_x_51:
[----:B------:R-:W-:-:S07]  /*8ec0*/  MOV R0, UR5 ;  /* 0x0000000500007c02 */ /* 0x000fce0008000f00 */
.L_x_156:
[----:B-1----:R1:W2:Y:S02]  /*8ed0*/  SYNCS.PHASECHK.TRANS64.TRYWAIT P0, [R0+URZ], R2 ;  /* 0x00000002000075a7 */ /* 0x0022a400080011ff */
[----:B--2---:R-:W-:Y:S05]  /*8ee0*/  @!P0 NANOSLEEP.SYNCS 0x989680 ;  /* 0x009896800000895d */ /* 0x004fea0003900000 */
[----:B------:R-:W2:Y:S02]  /*8ef0*/  @!P0 SYNCS.PHASECHK.TRANS64 P0, [R0+URZ], R2 ;  /* 0x00000002000085a7 */ /* 0x000ea400080010ff */
[----:B--2---:R-:W-:Y:S05]  /*8f00*/  @!P0 BRA `(.L_x_156) ;  /* 0xfffffffc00f08947 */ /* 0x004fea000383ffff */
[----:B------:R-:W-:Y:S05]  /*8f10*/  BRA `(.L_x_157) ;  /* 0xffffffa800287947 */ /* 0x000fea000383ffff */
.L_x_52:
[----:B------:R-:W-:-:S07]  /*8f20*/  MOV R0, UR5 ;  /* 0x0000000500007c02 */ /* 0x000fce0008000f00 */
.L_x_158:
[----:B-1----:R1:W2:Y:S02]  /*8f30*/  SYNCS.PHASECHK.TRANS64.TRYWAIT P0, [R0+URZ], R2 ;  /* 0x00000002000075a7 */ /* 0x0022a400080011ff */
[----:B--2---:R-:W-:Y:S05]  /*8f40*/  @!P0 NANOSLEEP.SYNCS 0x989680 ;  /* 0x009896800000895d */ /* 0x004fea0003900000 */
[----:B------:R-:W2:Y:S02]  /*8f50*/  @!P0 SYNCS.PHASECHK.TRANS64 P0, [R0+URZ], R2 ;  /* 0x00000002000085a7 */ /* 0x000ea400080010ff */
[----:B--2---:R-:W-:Y:S05]  /*8f60*/  @!P0 BRA `(.L_x_158) ;  /* 0xfffffffc00f08947 */ /* 0x004fea000383ffff */
[----:B------:R-:W-:Y:S05]  /*8f70*/  BRA `(.L_x_159) ;  /* 0xffffffa800387947 */ /* 0x000fea000383ffff */
.L_x_53:
[----:B------:R-:W-:-:S07]  /*8f80*/  MOV R0, UR5 ;  /* 0x0000000500007c02 */ /* 0x000fce0008000f00 */
.L_x_160:
[----:B-1----:R1:W2:Y:S02]  /*8f90*/  SYNCS.PHASECHK.TRANS64.TRYWAIT P0, [R0+URZ], R2 ;  /* 0x00000002000075a7 */ /* 0x0022a400080011ff */
[----:B--2---:R-:W-:Y:S05]  /*8fa0*/  @!P0 NANOSLEEP.SYNCS 0x989680 ;  /* 0x009896800000895d */ /* 0x004fea0003900000 */
[----:B------:R-:W2:Y:S02]  /*8fb0*/  @!P0 SYNCS.PHASECHK.TRANS64 P0, [R0+URZ], R2 ;  /* 0x00000002000085a7 */ /* 0x000ea400080010ff */
[----:B--2---:R-:W-:Y:S05]  /*8fc0*/  @!P0 BRA `(.L_x_160) ;  /* 0xfffffffc00f08947 */ /* 0x004fea000383ffff */
[----:B------:R-:W-:Y:S05]  /*8fd0*/  BRA `(.L_x_161) ;  /* 0xffffffa800487947 */ /* 0x000fea000383ffff */
.L_x_54:
[----:B------:R-:W-:-:S07]  /*8fe0*/  MOV R0, UR5 ;  /* 0x0000000500007c02 */ /* 0x000fce0008000f00 */
.L_x_162:
[----:B-1----:R1:W2:Y:S02]  /*8ff0*/  SYNCS.PHASECHK.TRANS64.TRYWAIT P0, [R0+URZ], R2 ;  /* 0x00000002000075a7 */ /* 0x0022a400080011ff */
[----:B--2---:R-:W-:Y:S05]  /*9000*/  @!P0 NANOSLEEP.SYNCS 0x989680 ;  /* 0x009896800000895d */ /* 0x004fea0003900000 */
[----:B------:R-:W2:Y:S02]  /*9010*/  @!P0 SYNCS.PHASECHK.TRANS64 P0, [R0+URZ], R2 ;  /* 0x00000002000085a7 */ /* 0x000ea400080010ff */
[----:B--2---:R-:W-:Y:S05]  /*9020*/  @!P0 BRA `(.L_x_162) ;  /* 0xfffffffc00f08947 */ /* 0x004fea000383ffff */
[----:B------:R-:W-:Y:S05]  /*9030*/  BRA `(.L_x_163) ;  /* 0xffffffa800587947 */ /* 0x000fea000383ffff */
.L_x_55:
[----:B------:R-:W-:-:S07]  /*9040*/  MOV R0, UR5 ;  /* 0x0000000500007c02 */ /* 0x000fce0008000f00 */
.L_x_164:
[----:B-1----:R1:W2:Y:S02]  /*9050*/  SYNCS.PHASECHK.TRANS64.TRYWAIT P0, [R0+URZ], R2 ;  /* 0x00000002000075a7 */ /* 0x0022a400080011ff */
[----:B--2---:R-:W-:Y:S05]  /*9060*/  @!P0 NANOSLEEP.SYNCS 0x989680 ;  /* 0x009896800000895d */ /* 0x004fea0003900000 */
[----:B------:R-:W2:Y:S02]  /*9070*/  @!P0 SYNCS.PHASECHK.TRANS64 P0, [R0+URZ], R2 ;  /* 0x00000002000085a7 */ /* 0x000ea400080010ff */
[----:B--2---:R-:W-:Y:S05]  /*9080*/  @!P0 BRA `(.L_x_164) ;  /* 0xfffffffc00f08947 */ /* 0x004fea000383ffff */
[----:B------:R-:W-:Y:S05]  /*9090*/  BRA `(.L_x_165) ;  /* 0xffffffa800687947 */ /* 0x000fea000383ffff */
.L_x_56:
[----:B------:R-:W-:-:S07]  /*90a0*/  MOV R0, UR5 ;  /* 0x0000000500007c02 */ /* 0x000fce0008000f00 */
.L_x_166:
[----:B-1----:R1:W2:Y:S02]  /*90b0*/  SYNCS.PHASECHK.TRANS64.TRYWAIT P0, [R0+URZ], R2 ;  /* 0x00000002000075a7 */ /* 0x0022a400080011ff */
[----:B--2---:R-:W-:Y:S05]  /*90c0*/  @!P0 NANOSLEEP.SYNCS 0x989680 ;  /* 0x009896800000895d */ /* 0x004fea0003900000 */
[----:B------:R-:W2:Y:S02]  /*90d0*/  @!P0 SYNCS.PHASECHK.TRANS64 P0, [R0+URZ], R2 ;  /* 0x00000002000085a7 */ /* 0x000ea400080010ff */
[----:B--2---:R-:W-:Y:S05]  /*90e0*/  @!P0 BRA `(.L_x_166) ;  /* 0xfffffffc00f08947 */ /* 0x004fea000383ffff */
[----:B------:R-:W-:Y:S05]  /*90f0*/  BRA `(.L_x_167) ;  /* 0xffffffa800787947 */ /* 0x000fea000383ffff */
.L_x_57:
[----:B------:R-:W-:-:S07]  /*9100*/  MOV R0, UR5 ;  /* 0x0000000500007c02 */ /* 0x000fce0008000f00 */
.L_x_168:
[----:B-1----:R1:W2:Y:S02]  /*9110*/  SYNCS.PHASECHK.TRANS64.TRYWAIT P0, [R0+URZ], R2 ;  /* 0x00000002000075a7 */ /* 0x0022a400080011ff */
[----:B--2---:R-:W-:Y:S05]  /*9120*/  @!P0 NANOSLEEP.SYNCS 0x989680 ;  /* 0x009896800000895d */ /* 0x004fea0003900000 */
[----:B------:R-:W2:Y:S02]  /*9130*/  @!P0 SYNCS.PHASECHK.TRANS64 P0, [R0+URZ], R2 ;  /* 0x00000002000085a7 */ /* 0x000ea400080010ff */
[----:B--2---:R-:W-:Y:S05]  /*9140*/  @!P0 BRA `(.L_x_168) ;  /* 0xfffffffc00f08947 */ /* 0x004fea000383ffff */
[----:B------:R-:W-:Y:S05]  /*9150*/  BRA `(.L_x_169) ;  /* 0xffffffa800887947 */ /* 0x000fea000383ffff */
.L_x_58:
[----:B------:R-:W-:-:S07]  /*9160*/  MOV R0, UR5 ;  /* 0x0000000500007c02 */ /* 0x000fce0008000f00 */
.L_x_170:
[----:B-1----:R1:W2:Y:S02]  /*9170*/  SYNCS.PHASECHK.TRANS64.TRYWAIT P0, [R0+URZ], R2 ;  /* 0x00000002000075a7 */ /* 0x0022a400080011ff */
[----:B--2---:R-:W-:Y:S05]  /*9180*/  @!P0 NANOSLEEP.SYNCS 0x989680 ;  /* 0x009896800000895d */ /* 0x004fea0003900000 */
[----:B------:R-:W2:Y:S02]  /*9190*/  @!P0 SYNCS.PHASECHK.TRANS64 P0, [R0+URZ], R2 ;  /* 0x00000002000085a7 */ /* 0x000ea400080010ff */
[----:B--2---:R-:W-:Y:S05]  /*91a0*/  @!P0 BRA `(.L_x_170) ;  /* 0xfffffffc00f08947 */ /* 0x004fea000383ffff */
[----:B------:R-:W-:Y:S05]  /*91b0*/  BRA `(.L_x_171) ;  /* 0xffffffa800987947 */ /* 0x000fea000383ffff */
.L_x_59:
[----:B------:R-:W-:-:S07]  /*91c0*/  MOV R0, UR5 ;  /* 0x0000000500007c02 */ /* 0x000fce0008000f00 */
.L_x_172:
[----:B-1----:R1:W2:Y:S02]  /*91d0*/  SYNCS.PHASECHK.TRANS64.TRYWAIT P0, [R0+URZ], R2 ;  /* 0x00000002000075a7 */ /* 0x0022a400080011ff */
[----:B--2---:R-:W-:Y:S05]  /*91e0*/  @!P0 NANOSLEEP.SYNCS 0x989680 ;  /* 0x009896800000895d */ /* 0x004fea0003900000 */
[----:B------:R-:W2:Y:S02]  /*91f0*/  @!P0 SYNCS.PHASECHK.TRANS64 P0, [R0+URZ], R2 ;  /* 0x00000002000085a7 */ /* 0x000ea400080010ff */
[----:B--2---:R-:W-:Y:S05]  /*9200*/  @!P0 BRA `(.L_x_172) ;  /* 0xfffffffc00f08947 */ /* 0x004fea000383ffff */
[----:B------:R-:W-:Y:S05]  /*9210*/  BRA `(.L_x_173) ;  /* 0xffffffa800a87947 */ /* 0x000fea000383ffff */
.L_x_60:
[----:B------:R-:W-:-:S07]  /*9220*/  MOV R0, UR5 ;  /* 0x0000000500007c02 */ /* 0x000fce0008000f00 */
.L_x_174:
[----:B-1----:R1:W2:Y:S02]  /*9230*/  SYNCS.PHASECHK.TRANS64.TRYWAIT P0, [R0+URZ], R2 ;  /* 0x00000002000075a7 */ /* 0x0022a400080011ff */
[----:B--2---:R-:W-:Y:S05]  /*9240*/  @!P0 NANOSLEEP.SYNCS 0x989680 ;  /* 0x009896800000895d */ /* 0x004fea0003900000 */
[----:B------:R-:W2:Y:S02]  /*9250*/  @!P0 SYNCS.PHASECHK.TRANS64 P0, [R0+URZ], R2 ;  /* 0x00000002000085a7 */ /* 0x000ea400080010ff */
[----:B--2---:R-:W-:Y:S05]  /*9260*/  @!P0 BRA `(.L_x_174) ;  /* 0xfffffffc00f08947 */ /* 0x004fea000383ffff */
[----:B------:R-:W-:Y:S05]  /*9270*/  BRA `(.L_x_175) ;  /* 0xffffffa800b87947 */ /* 0x000fea000383ffff */
.L_x_61:
[----:B------:R-:W-:-:S07]  /*9280*/  MOV R0, UR5 ;  /* 0x0000000500007c02 */ /* 0x000fce0008000f00 */
.L_x_176:
[----:B-1----:R1:W2:Y:S02]  /*9290*/  SYNCS.PHASECHK.TRANS64.TRYWAIT P0, [R0+URZ], R2 ;  /* 0x00000002000075a7 */ /* 0x0022a400080011ff */
[----:B--2---:R-:W-:Y:S05]  /*92a0*/  @!P0 NANOSLEEP.SYNCS 0x989680 ;  /* 0x009896800000895d */ /* 0x004fea0003900000 */
[----:B------:R-:W2:Y:S02]  /*92b0*/  @!P0 SYNCS.PHASECHK.TRANS64 P0, [R0+URZ], R2 ;  /* 0x00000002000085a7 */ /* 0x000ea400080010ff */
[----:B--2---:R-:W-:Y:S05]  /*92c0*/  @!P0 BRA `(.L_x_176) ;  /* 0xfffffffc00f08947 */ /* 0x004fea000383ffff */
[----:B------:R-:W-:Y:S05]  /*92d0*/  BRA `(.L_x_177) ;  /* 0xffffffa800c87947 */ /* 0x000fea000383ffff */
.L_x_62:
[----:B------:R-:W-:-:S07]  /*92e0*/  MOV R0, UR5 ;  /* 0x0000000500007c02 */ /* 0x000fce0008000f00 */
.L_x_178:
[----:B-1----:R1:W2:Y:S02]  /*92f0*/  SYNCS.PHASECHK.TRANS64.TRYWAIT P0, [R0+URZ], R2 ;  /* 0x00000002000075a7 */ /* 0x0022a400080011ff */
[----:B--2---:R-:W-:Y:S05]  /*9300*/  @!P0 NANOSLEEP.SYNCS 0x989680 ;  /* 0x009896800000895d */ /* 0x004fea0003900000 */
[----:B------:R-:W2:Y:S02]  /*9310*/  @!P0 SYNCS.PHASECHK.TRANS64 P0, [R0+URZ], R2 ;  /* 0x00000002000085a7 */ /* 0x000ea400080010ff */
[----:B--2---:R-:W-:Y:S05]  /*9320*/  @!P0 BRA `(.L_x_178) ;  /* 0xfffffffc00f08947 */ /* 0x004fea000383ffff */
[----:B------:R-:W-:Y:S05]  /*9330*/  BRA `(.L_x_179) ;  /* 0xffffffa800d87947 */ /* 0x000fea000383ffff */
.L_x_63:
[----:B------:R-:W-:-:S07]  /*9340*/  MOV R0, UR5 ;  /* 0x0000000500007c02 */ /* 0x000fce0008000f00 */
.L_x_180:
[----:B-1----:R1:W2:Y:S02]  /*9350*/  SYNCS.PHASECHK.TRANS64.TRYWAIT P0, [R0+URZ], R2 ;  /* 0x00000002000075a7 */ /* 0x0022a400080011ff */
[----:B--2---:R-:W-:Y:S05]  /*9360*/  @!P0 NANOSLEEP.SYNCS 0x989680 ;  /* 0x009896800000895d */ /* 0x004fea0003900000 */
[----:B------:R-:W2:Y:S02]  /*9370*/  @!P0 SYNCS.PHASECHK.TRANS64 P0, [R0+URZ], R2 ;  /* 0x00000002000085a7 */ /* 0x000ea400080010ff */
[----:B--2---:R-:W-:Y:S05]  /*9380*/  @!P0 BRA `(.L_x_180) ;  /* 0xfffffffc00f08947 */ /* 0x004fea000383ffff */
[----:B------:R-:W-:Y:S05]  /*9390*/  BRA `(.L_x_181) ;  /* 0xffffffa800e87947 */ /* 0x000fea000383ffff */
.L_x_64:
[----:B------:R-:W-:-:S07]  /*93a0*/  MOV R0, UR5 ;  /* 0x0000000500007c02 */ /* 0x000fce0008000f00 */
.L_x_182:
[----:B-1----:R1:W2:Y:S02]  /*93b0*/  SYNCS.PHASECHK.TRANS64.TRYWAIT P0, [R0+URZ], R2 ;  /* 0x00000002000075a7 */ /* 0x0022a400080011ff */
[----:B--2---:R-:W-:Y:S05]  /*93c0*/  @!P0 NANOSLEEP.SYNCS 0x989680 ;  /* 0x009896800000895d */ /* 0x004fea0003900000 */
[----:B------:R-:W2:Y:S02]  /*93d0*/  @!P0 SYNCS.PHASECHK.TRANS64 P0, [R0+URZ], R2 ;  /* 0x00000002000085a7 */ /* 0x000ea400080010ff */
[----:B--2---:R-:W-:Y:S05]  /*93e0*/  @!P0 BRA `(.L_x_182) ;  /* 0xfffffffc00f08947 */ /* 0x004fea000383ffff */
[----:B------:R-:W-:Y:S05]  /*93f0*/  BRA `(.L_x_183) ;  /* 0xffffffa800f87947 */ /* 0x000fea000383ffff */
.L_x_65:
[----:B------:R-:W-:-:S07]  /*9400*/  MOV R0, UR5 ;  /* 0x0000000500007c02 */ /* 0x000fce0008000f00 */
.L_x_184:
[----:B-1----:R1:W2:Y:S02]  /*9410*/  SYNCS.PHASECHK.TRANS64.TRYWAIT P0, [R0+URZ], R2 ;  /* 0x00000002000075a7 */ /* 0x0022a400080011ff */
[----:B--2---:R-:W-:Y:S05]  /*9420*/  @!P0 NANOSLEEP.SYNCS 0x989680 ;  /* 0x009896800000895d */ /* 0x004fea0003900000 */
[----:B------:R-:W2:Y:S02]  /*9430*/  @!P0 SYNCS.PHASECHK.TRANS64 P0, [R0+URZ], R2 ;  /* 0x00000002000085a7 */ /* 0x000ea400080010ff */
[----:B--2---:R-:W-:Y:S05]  /*9440*/  @!P0 BRA `(.L_x_184) ;  /* 0xfffffffc00f08947 */ /* 0x004fea000383ffff */
[----:B------:R-:W-:Y:S05]  /*9450*/  BRA `(.L_x_185) ;  /* 0xffffffac00087947 */ /* 0x000fea000383ffff */
.L_x_66:
[----:B------:R-:W-:-:S07]  /*9460*/  MOV R0, UR5 ;  /* 0x0000000500007c02 */ /* 0x000fce0008000f00 */
.L_x_186:
[----:B-1----:R1:W2:Y:S02]  /*9470*/  SYNCS.PHASECHK.TRANS64.TRYWAIT P0, [R0+URZ], R2 ;  /* 0x00000002000075a7 */ /* 0x0022a400080011ff */
[----:B--2---:R-:W-:Y:S05]  /*9480*/  @!P0 NANOSLEEP.SYNCS 0x989680 ;  /* 0x009896800000895d */ /* 0x004fea0003900000 */
[----:B------:R-:W2:Y:S02]  /*9490*/  @!P0 SYNCS.PHASECHK.TRANS64 P0, [R0+URZ], R2 ;  /* 0x00000002000085a7 */ /* 0x000ea400080010ff */
[----:B--2---:R-:W-:Y:S05]  /*94a0*/  @!P0 BRA `(.L_x_186) ;  /* 0xfffffffc00f08947 */ /* 0x004fea000383ffff */
[----:B------:R-:W-:Y:S05]  /*94b0*/  BRA `(.L_x_187) ;  /* 0xffffffac00187947 */ /* 0x000fea000383ffff */
.L_x_69:
[----:B------:R-:W-:-:S07]  /*94c0*/  MOV R4, UR4 ;  /* 0x0000000400047c02 */ /* 0x000fce0008000f00 */
.L_x_188:
[----:B--2---:R2:W3:Y:S02]  /*94d0*/  SYNCS.PHASECHK.TRANS64.TRYWAIT P1, [R4+URZ+0x248], R6 ;  /* 0x00024806040075a7 */ /* 0x0044e400080211ff */
[----:B---3--:R-:W-:Y:S05]  /*94e0*/  @!P1 NANOSLEEP.SYNCS 0x989680 ;  /* 0x009896800000995d */ /* 0x008fea0003900000 */
[----:B------:R-:W3:Y:S02]  /*94f0*/  @!P1 SYNCS.PHASECHK.TRANS64 P1, [R4+URZ+0x248], R6 ;  /* 0x00024806040095a7 */ /* 0x000ee400080210ff */
[----:B---3--:R-:W-:Y:S05]  /*9500*/  @!P1 BRA `(.L_x_188) ;  /* 0xfffffffc00f09947 */ /* 0x008fea000383ffff */
[----:B------:R-:W-:Y:S05]  /*9510*/  BRA `(.L_x_189) ;  /* 0xffffffac00887947 */ /* 0x000fea000383ffff */
.L_x_70:
[----:B--2---:R-:W-:-:S07]  /*9520*/  MOV R4, UR4 ;  /* 0x0000000400047c02 */ /* 0x004fce0008000f00 */
.L_x_190:
[----:B--2---:R2:W3:Y:S02]  /*9530*/  SYNCS.PHASECHK.TRANS64.TRYWAIT P1, [R4+URZ+0x240], R5 ;  /* 0x00024005040075a7 */ /* 0x0044e400080211ff */
[----:B---3--:R-:W-:Y:S05]  /*9540*/  @!P1 NANOSLEEP.SYNCS 0x989680 ;  /* 0x009896800000995d */ /* 0x008fea0003900000 */
[----:B------:R-:W3:Y:S02]  /*9550*/  @!P1 SYNCS.PHASECHK.TRANS64 P1, [R4+URZ+0x240], R5 ;  /* 0x00024005040095a7 */ /* 0x000ee400080210ff */
[----:B---3--:R-:W-:Y:S05]  /*9560*/  @!P1 BRA `(.L_x_190) ;  /* 0xfffffffc00f09947 */ /* 0x008fea000383ffff */
[----:B------:R-:W-:Y:S05]  /*9570*/  BRA `(.L_x_191) ;  /* 0xffffffac00907947 */ /* 0x000fea000383ffff */
.L_x_78:
[----:B------:R-:W-:-:S07]  /*9580*/  MOV R0, UR14 ;  /* 0x0000000e00007c02 */ /* 0x000fce0008000f00 */
.L_x_192:
[----:B-1----:R1:W2:Y:S02]  /*9590*/  SYNCS.PHASECHK.TRANS64.TRYWAIT P0, [R0+URZ+0x240], R4 ;  /* 0x00024004000075a7 */ /* 0x0022a400080011ff */
[----:B--2---:R-:W-:Y:S05]  /*95a0*/  @!P0 NANOSLEEP.SYNCS 0x989680 ;  /* 0x009896800000895d */ /* 0x004fea0003900000 */
[----:B------:R-:W2:Y:S02]  /*95b0*/  @!P0 SYNCS.PHASECHK.TRANS64 P0, [R0+URZ+0x240], R4 ;  /* 0x00024004000085a7 */ /* 0x000ea400080010ff */
[----:B--2---:R-:W-:Y:S05]  /*95c0*/  @!P0 BRA `(.L_x_192) ;  /* 0xfffffffc00f08947 */ /* 0x004fea000383ffff */
[----:B------:R-:W-:Y:S05]  /*95d0*/  BRA `(.L_x_193) ;  /* 0xffffffb400047947 */ /* 0x000fea000383ffff */
.L_x_79:
[----:B------:R-:W-:-:S07]  /*95e0*/  MOV R4, UR18 ;  /* 0x0000001200047c02 */ /* 0x000fce0008000f00 */
.L_x_194:
[----:B-1----:R1:W2:Y:S02]  /*95f0*/  SYNCS.PHASECHK.TRANS64.TRYWAIT P0, [R4+URZ+0x260], R0 ;  /* 0x00026000040075a7 */ /* 0x0022a400080011ff */
[----:B--2---:R-:W-:Y:S05]  /*9600*/  @!P0 NANOSLEEP.SYNCS 0x989680 ;  /* 0x009896800000895d */ /* 0x004fea0003900000 */
[----:B------:R-:W2:Y:S02]  /*9610*/  @!P0 SYNCS.PHASECHK.TRANS64 P0, [R4+URZ+0x260], R0 ;  /* 0x00026000040085a7 */ /* 0x000ea400080010ff */
[----:B--2---:R-:W-:Y:S05]  /*9620*/  @!P0 BRA `(.L_x_194) ;  /* 0xfffffffc00f08947 */ /* 0x004fea000383ffff */
[----:B------:R-:W-:Y:S05]  /*9630*/  BRA `(.L_x_195) ;  /* 0xffffffb400207947 */ /* 0x000fea000383ffff */
.L_x_82:
[----:B-1----:R-:W-:Y:S07]  /*9640*/  MOV R0, UR5 ;  /* 0x0000000500007c02 */ /* 0x002fee0008000f00 */
.L_x_196:
[----:B-1----:R1:W2:Y:S02]  /*9650*/  SYNCS.PHASECHK.TRANS64.TRYWAIT P0, [R0+URZ], R5 ;  /* 0x00000005000075a7 */ /* 0x0022a400080011ff */
[----:B--2---:R-:W-:Y:S05]  /*9660*/  @!P0 NANOSLEEP.SYNCS 0x989680 ;  /* 0x009896800000895d */ /* 0x004fea0003900000 */
[----:B------:R-:W2:Y:S02]  /*9670*/  @!P0 SYNCS.PHASECHK.TRANS64 P0, [R0+URZ], R5 ;  /* 0x00000005000085a7 */ /* 0x000ea400080010ff */
[----:B--2---:R-:W-:Y:S05]  /*9680*/  @!P0 BRA `(.L_x_196) ;  /* 0xfffffffc00f08947 */ /* 0x004fea000383ffff */
[----:B------:R-:W-:Y:S05]  /*9690*/  BRA `(.L_x_81) ;  /* 0xffffffb400447947 */ /* 0x000fea000383ffff */
.L_x_85:
[----:B------:R-:W-:-:S07]  /*96a0*/  MOV R0, UR4 ;  /* 0x0000000400007c02 */ /* 0x000fce0008000f00 */
.L_x_197:
[----:B-1----:R1:W3:Y:S02]  /*96b0*/  SYNCS.PHASECHK.TRANS64.TRYWAIT P0, [R0+URZ], R2 ;  /* 0x00000002000075a7 */ /* 0x0022e400080011ff */
[----:B---3--:R-:W-:Y:S05]  /*96c0*/  @!P0 NANOSLEEP.SYNCS 0x989680 ;  /* 0x009896800000895d */ /* 0x008fea0003900000 */
[----:B------:R-:W3:Y:S02]  /*96d0*/  @!P0 SYNCS.PHASECHK.TRANS64 P0, [R0+URZ], R2 ;  /* 0x00000002000085a7 */ /* 0x000ee400080010ff */
[----:B---3--:R-:W-:Y:S05]  /*96e0*/  @!P0 BRA `(.L_x_197) ;  /* 0xfffffffc00f08947 */ /* 0x008fea000383ffff */
[----:B------:R-:W-:Y:S05]  /*96f0*/  BRA `(.L_x_198) ;  /* 0xffffffb400ec7947 */ /* 0x000fea000383ffff */
.L_x_86:
[----:B------:R-:W-:-:S07]  /*9700*/  MOV R0, UR4 ;  /* 0x0000000400007c02 */ /* 0x000fce0008000f00 */
.L_x_199:
[----:B-1----:R1:W2:Y:S02]  /*9710*/  SYNCS.PHASECHK.TRANS64.TRYWAIT P0, [R0+URZ], R2 ;  /* 0x00000002000075a7 */ /* 0x0022a400080011ff */
[----:B--2---:R-:W-:Y:S05]  /*9720*/  @!P0 NANOSLEEP.SYNCS 0x989680 ;  /* 0x009896800000895d */ /* 0x004fea0003900000 */
[----:B------:R-:W2:Y:S02]  /*9730*/  @!P0 SYNCS.PHASECHK.TRANS64 P0, [R0+URZ], R2 ;  /* 0x00000002000085a7 */ /* 0x000ea400080010ff */
[----:B--2---:R-:W-:Y:S05]  /*9740*/  @!P0 BRA `(.L_x_199) ;  /* 0xfffffffc00f08947 */ /* 0x004fea000383ffff */
[----:B------:R-:W-:Y:S05]  /*9750*/  BRA `(.L_x_200) ;  /* 0xffffffb400f87947 */ /* 0x000fea000383ffff */
.L_x_91:
[----:B------:R-:W-:Y:S07]  /*9760*/  MOV R0, UR28 ;  /* 0x0000001c00007c02 */ /* 0x000fee0008000f00 */
.L_x_201:
[----:B--2---:R2:W3:Y:S02]  /*9770*/  SYNCS.PHASECHK.TRANS64.TRYWAIT P0, [R0+URZ+0x240], R3 ;  /* 0x00024003000075a7 */ /* 0x0044e400080011ff */
[----:B---3--:R-:W-:Y:S05]  /*9780*/  @!P0 NANOSLEEP.SYNCS 0x989680 ;  /* 0x009896800000895d */ /* 0x008fea0003900000 */
[----:B------:R-:W3:Y:S02]  /*9790*/  @!P0 SYNCS.PHASECHK.TRANS64 P0, [R0+URZ+0x240], R3 ;  /* 0x00024003000085a7 */ /* 0x000ee400080010ff */
[----:B---3--:R-:W-:Y:S05]  /*97a0*/  @!P0 BRA `(.L_x_201) ;  /* 0xfffffffc00f08947 */ /* 0x008fea000383ffff */
[----:B------:R-:W-:Y:S05]  /*97b0*/  BRA `(.L_x_202) ;  /* 0xffffffbc00207947 */ /* 0x000fea000383ffff */
.L_x_94:
[----:B------:R-:W-:Y:S07]  /*97c0*/  MOV R0, UR28 ;  /* 0x0000001c00007c02 */ /* 0x000fee0008000f00 */
.L_x_203:
[----:B--2---:R2:W3:Y:S02]  /*97d0*/  SYNCS.PHASECHK.TRANS64.TRYWAIT P3, [R0+URZ+0x238], R12 ;  /* 0x0002380c000075a7 */ /* 0x0044e400080611ff */
[----:B---3--:R-:W-:Y:S05]  /*97e0*/  @!P3 NANOSLEEP.SYNCS 0x989680 ;  /* 0x009896800000b95d */ /* 0x008fea0003900000 */
[----:B------:R-:W3:Y:S02]  /*97f0*/  @!P3 SYNCS.PHASECHK.TRANS64 P3, [R0+URZ+0x238], R12 ;  /* 0x0002380c0000b5a7 */ /* 0x000ee400080610ff */
[----:B---3--:R-:W-:Y:S05]  /*9800*/  @!P3 BRA `(.L_x_203) ;  /* 0xfffffffc00f0b947 */ /* 0x008fea000383ffff */
[----:B------:R-:W-:Y:S05]  /*9810*/  BRA `(.L_x_93) ;  /* 0xffffffc0007c7947 */ /* 0x000fea000383ffff */
.L_x_97:
[----:B--2---:R-:W-:Y:S07]  /*9820*/  MOV R0, UR28 ;  /* 0x0000001c00007c02 */ /* 0x004fee0008000f00 */
.L_x_204:
[----:B--2---:R2:W3:Y:S02]  /*9830*/  SYNCS.PHASECHK.TRANS64.TRYWAIT P0, [R0+URZ+0x228], R3 ;  /* 0x00022803000075a7 */ /* 0x0044e400080011ff */
[----:B---3--:R-:W-:Y:S05]  /*9840*/  @!P0 NANOSLEEP.SYNCS 0x989680 ;  /* 0x009896800000895d */ /* 0x008fea0003900000 */
[----:B------:R-:W3:Y:S02]  /*9850*/  @!P0 SYNCS.PHASECHK.TRANS64 P0, [R0+URZ+0x228], R3 ;  /* 0x00022803000085a7 */ /* 0x000ee400080010ff */
[----:B---3--:R-:W-:Y:S05]  /*9860*/  @!P0 BRA `(.L_x_204) ;  /* 0xfffffffc00f08947 */ /* 0x008fea000383ffff */
[----:B------:R-:W-:Y:S05]  /*9870*/  BRA `(.L_x_205) ;  /* 0xffffffc000c87947 */ /* 0x000fea000383ffff */
.L_x_100:
[----:B------:R-:W-:Y:S07]  /*9880*/  MOV R0, UR43 ;  /* 0x0000002b00007c02 */ /* 0x000fee0008000f00 */
.L_x_206:
[----:B-1----:R1:W2:Y:S02]  /*9890*/  SYNCS.PHASECHK.TRANS64.TRYWAIT P0, [R0+URZ+0x240], R2 ;  /* 0x00024002000075a7 */ /* 0x0022a400080011ff */
[----:B--2---:R-:W-:Y:S05]  /*98a0*/  @!P0 NANOSLEEP.SYNCS 0x989680 ;  /* 0x009896800000895d */ /* 0x004fea0003900000 */
[----:B------:R-:W2:Y:S02]  /*98b0*/  @!P0 SYNCS.PHASECHK.TRANS64 P0, [R0+URZ+0x240], R2 ;  /* 0x00024002000085a7 */ /* 0x000ea400080010ff */
[----:B--2---:R-:W-:Y:S05]  /*98c0*/  @!P0 BRA `(.L_x_206) ;  /* 0xfffffffc00f08947 */ /* 0x004fea000383ffff */
[----:B------:R-:W-:Y:S05]  /*98d0*/  BRA `(.L_x_207) ;  /* 0xffffffc800607947 */ /* 0x000fea000383ffff */
.L_x_111:
[----:B-1----:R-:W-:Y:S04]  /*98e0*/  MOV R3, UR43 ;  /* 0x0000002b00037c02 */ /* 0x002fe80008000f00 */
[----:B------:R1:W2:Y:S03]  /*98f0*/  SYNCS.PHASECHK.TRANS64.TRYWAIT P1, [R3+URZ+0x220], R4 ;  /* 0x00022004030075a7 */ /* 0x0002a600080211ff */
[----:B--2---:R-:W-:Y:S05]  /*9900*/  @!P1 NANOSLEEP.SYNCS 0x989680 ;  /* 0x009896800000995d */ /* 0x004fea0003900000 */
[----:B------:R-:W2:Y:S02]  /*9910*/  @!P1 SYNCS.PHASECHK.TRANS64 P1, [R3+URZ+0x220], R4 ;  /* 0x00022004030095a7 */ /* 0x000ea400080210ff */
[----:B--2---:R-:W-:Y:S05]  /*9920*/  @!P1 BRA `(.L_x_111) ;  /* 0xfffffffc00ec9947 */ /* 0x004fea000383ffff */
[----:B------:R-:W-:Y:S05]  /*9930*/  BRA `(.L_x_110) ;  /* 0xffffffd400bc7947 */ /* 0x000fea000383ffff */
.L_x_113:
[----:B-1----:R1:W4:Y:S02]  /*9940*/  SYNCS.PHASECHK.TRANS64.TRYWAIT P1, [R22+URZ+0x250], R0 ;  /* 0x00025000160075a7 */ /* 0x00232400080211ff */
[----:B----4-:R-:W-:Y:S05]  /*9950*/  @!P1 NANOSLEEP.SYNCS 0x989680 ;  /* 0x009896800000995d */ /* 0x010fea0003900000 */
[----:B------:R-:W4:Y:S02]  /*9960*/  @!P1 SYNCS.PHASECHK.TRANS64 P1, [R22+URZ+0x250], R0 ;  /* 0x00025000160095a7 */ /* 0x000f2400080210ff */
[----:B----4-:R-:W-:Y:S05]  /*9970*/  @!P1 BRA `(.L_x_113) ;  /* 0xfffffffc00f09947 */ /* 0x010fea000383ffff */
[----:B------:R-:W-:Y:S05]  /*9980*/  BRA `(.L_x_112) ;  /* 0xffffffd800047947 */ /* 0x000fea000383ffff */
        .weak           $__internal_0_$__cuda_sm10x_tcgen05_guardrail_trap_col_being_dealloced_not_returned_by_alloc
        .type           $__internal_0_$__cuda_sm10x_tcgen05_guardrail_trap_col_being_dealloced_not_returned_by_alloc,@function
        .size           $__internal_0_$__cuda_sm10x_tcgen05_guardrail_trap_col_being_dealloced_not_returned_by_alloc,($__internal_1_$__cuda_sm10x_tcgen05_guardrail_trap_phase_invalid_during_alloc - $__internal_0_$__cuda_sm10x_tcgen05_guardrail_trap_col_being_dealloced_not_returned_by_alloc)
$__internal_0_$__cuda_sm10x_tcgen05_guardrail_trap_col_being_dealloced_not_returned_by_alloc:
[----:B------:R-:W-:Y:S05]  /*9990*/  BPT.TRAP 0x1 ;  /* 0x000000040000795c */ /* 0x000fea0000300000 */
[----:B------:R-:W-:-:S04]  /*99a0*/  HFMA2 R3, -RZ, RZ, 0, 0 ;  /* 0x00000000ff037431 */ /* 0x000fc800000001ff */
[----:B------:R-:W-:Y:S05]  /*99b0*/  RET.REL.NODEC R2 `(_ZN7cutlass13device_kernelINS_4conv6kernel13ConvUniversalINS1_16ConvProblemShapeILNS1_8OperatorE0ELi3EEENS1_10collective14CollectiveConvINS1_47MainloopSm100TmaUmmaWarpSpecializedImplicitGemmILS5_0ELi34ELi3ELi1ELi2EN4cute5tupleIJNSA_1CILi1EEESD_SD_EEEEENSB_IJNSC_ILi128EEENSC_ILi64EEENSB_IJNSC_ILi32EEEEEEEEENS_12float_e4m3_tESL_NSA_8TiledMMAINSA_8MMA_AtomIJNSA_10MMA_TraitsINSA_19SM100_MMA_F8F6F4_SSEJSL_SL_fSG_SH_NSA_17integral_constantINSA_4UMMA5MajorELSS_0EEEST_NSQ_INSR_7ScaleInELSU_0EEESV_EEEEEENSA_6LayoutISE_NSB_IJNSC_ILi0EEESZ_SZ_EEEEENSB_IJNSA_10UnderscoreES12_S12_EEEEENS7_6detail27Sm100ImplicitGemmTileTraitsINSA_20SM90_TMA_LOAD_IM2COLENSA_14ComposedLayoutINSA_7SwizzleILi1ELi4ELi3EEENSA_18smem_ptr_flag_bitsILi8EEENSY_INSB_IJNSC_ILi8EEESI_EEENSB_IJSI_SD_EEEEEEEvEENS16_INSA_13SM90_TMA_LOADES1H_vEEEENS_8epilogue10collective18CollectiveEpilogueINS1M_23Sm100TmaWarpSpecializedILi1ELi1ELi64ELb0ELb0EEEJSK_NSB_IJNSY_ISG_SD_EENSY_ISH_SD_EEEEESL_NSB_IJNSB_IJllllEEESD_SZ_EEESL_S1V_NS1M_6fusion15FusionCallbacksIS1Q_NS1W_17LinearCombinationISL_fSL_fLNS_15FloatRoundStyleE2EEESK_S1T_JEEENSA_5SM1004TMEM4LOAD26SM100_TMEM_LOAD_32dp32b64xES17_NS18_INS19_ILi2ELi4ELi3EEES1C_NSY_INSB_IJS1D_SH_EEENSB_IJSH_SD_EEEEEEENSA_39AutoVectorizingCopyWithAssumedAlignmentILi128EEENSA_21SM90_TMA_STORE_IM2COLES2A_S2C_S2C_EEEvvEEEEvNT_6ParamsE) ;  /* 0xffffff6402907950 */ /* 0x000fea0003c3ffff */
        .weak           $__internal_1_$__cuda_sm10x_tcgen05_guardrail_trap_phase_invalid_during_alloc
        .type           $__internal_1_$__cuda_sm10x_tcgen05_guardrail_trap_phase_invalid_during_alloc,@function
        .size           $__internal_1_$__cuda_sm10x_tcgen05_guardrail_trap_phase_invalid_during_alloc,($__internal_2_$__cuda_sm10x_tcgen05_guardrail_trap_unallocated_columns_being_dealloced - $__internal_1_$__cuda_sm10x_tcgen05_guardrail_trap_phase_invalid_during_alloc)
$__internal_1_$__cuda_sm10x_tcgen05_guardrail_trap_phase_invalid_during_alloc:
[----:B------:R-:W-:Y:S05]  /*99c0*/  BPT.TRAP 0x1 ;  /* 0x000000040000795c */ /* 0x000fea0000300000 */
[----:B------:R-:W-:-:S04]  /*99d0*/  MOV R3, 0x0 ;  /* 0x0000000000037802 */ /* 0x000fc80000000f00 */
[----:B------:R-:W-:Y:S05]  /*99e0*/  RET.REL.NODEC R2 `(_ZN7cutlass13device_kernelINS_4conv6kernel13ConvUniversalINS1_16ConvProblemShapeILNS1_8OperatorE0ELi3EEENS1_10collective14CollectiveConvINS1_47MainloopSm100TmaUmmaWarpSpecializedImplicitGemmILS5_0ELi34ELi3ELi1ELi2EN4cute5tupleIJNSA_1CILi1EEESD_SD_EEEEENSB_IJNSC_ILi128EEENSC_ILi64EEENSB_IJNSC_ILi32EEEEEEEEENS_12float_e4m3_tESL_NSA_8TiledMMAINSA_8MMA_AtomIJNSA_10MMA_TraitsINSA_19SM100_MMA_F8F6F4_SSEJSL_SL_fSG_SH_NSA_17integral_constantINSA_4UMMA5MajorELSS_0EEEST_NSQ_INSR_7ScaleInELSU_0EEESV_EEEEEENSA_6LayoutISE_NSB_IJNSC_ILi0EEESZ_SZ_EEEEENSB_IJNSA_10UnderscoreES12_S12_EEEEENS7_6detail27Sm100ImplicitGemmTileTraitsINSA_20SM90_TMA_LOAD_IM2COLENSA_14ComposedLayoutINSA_7SwizzleILi1ELi4ELi3EEENSA_18smem_ptr_flag_bitsILi8EEENSY_INSB_IJNSC_ILi8EEESI_EEENSB_IJSI_SD_EEEEEEEvEENS16_INSA_13SM90_TMA_LOADES1H_vEEEENS_8epilogue10collective18CollectiveEpilogueINS1M_23Sm100TmaWarpSpecializedILi1ELi1ELi64ELb0ELb0EEEJSK_NSB_IJNSY_ISG_SD_EENSY_ISH_SD_EEEEESL_NSB_IJNSB_IJllllEEESD_SZ_EEESL_S1V_NS1M_6fusion15FusionCallbacksIS1Q_NS1W_17LinearCombinationISL_fSL_fLNS_15FloatRoundStyleE2EEESK_S1T_JEEENSA_5SM1004TMEM4LOAD26SM100_TMEM_LOAD_32dp32b64xES17_NS18_INS19_ILi2ELi4ELi3EEES1C_NSY_INSB_IJS1D_SH_EEENSB_IJSH_SD_EEEEEEENSA_39AutoVectorizingCopyWithAssumedAlignmentILi128EEENSA_21SM90_TMA_STORE_IM2COLES2A_S2C_S2C_EEEvvEEEEvNT_6ParamsE) ;  /* 0xffffff6402847950 */ /* 0x000fea0003c3ffff */
        .weak           $__internal_2_$__cuda_sm10x_tcgen05_guardrail_trap_unallocated_columns_being_dealloced
        .type           $__internal_2_$__cuda_sm10x_tcgen05_guardrail_trap_unallocated_columns_being_dealloced,@function
        .size           $__internal_2_$__cuda_sm10x_tcgen05_guardrail_trap_unallocated_columns_being_dealloced,(.L_x_209 - $__internal_2_$__cuda_sm10x_tcgen05_guardrail_trap_unallocated_columns_being_dealloced)
$__internal_2_$__cuda_sm10x_tcgen05_guardrail_trap_unallocated_columns_being_dealloced:
[----:B------:R-:W-:Y:S05]  /*99f0*/  BPT.TRAP 0x1 ;  /* 0x000000040000795c */ /* 0x000fea0000300000 */
[----:B------:R-:W-:-:S04]  /*9a00*/  HFMA2 R3, -RZ, RZ, 0, 0 ;  /* 0x00000000ff037431 */ /* 0x000fc800000001ff */
[----:B------:R-:W-:Y:S05]  /*9a10*/  RET.REL.NODEC R2 `(_ZN7cutlass13device_kernelINS_4conv6kernel13ConvUniversalINS1_16ConvProblemShapeILNS1_8OperatorE0ELi3EEENS1_10collective14CollectiveConvINS1_47MainloopSm100TmaUmmaWarpSpecializedImplicitGemmILS5_0ELi34ELi3ELi1ELi2EN4cute5tupleIJNSA_1CILi1EEESD_SD_EEEEENSB_IJNSC_ILi128EEENSC_ILi64EEENSB_IJNSC_ILi32EEEEEEEEENS_12float_e4m3_tESL_NSA_8TiledMMAINSA_8MMA_AtomIJNSA_10MMA_TraitsINSA_19SM100_MMA_F8F6F4_SSEJSL_SL_fSG_SH_NSA_17integral_constantINSA_4UMMA5MajorELSS_0EEEST_NSQ_INSR_7ScaleInELSU_0EEESV_EEEEEENSA_6LayoutISE_NSB_IJNSC_ILi0EEESZ_SZ_EEEEENSB_IJNSA_10UnderscoreES12_S12_EEEEENS7_6detail27Sm100ImplicitGemmTileTraitsINSA_20SM90_TMA_LOAD_IM2COLENSA_14ComposedLayoutINSA_7SwizzleILi1ELi4ELi3EEENSA_18smem_ptr_flag_bitsILi8EEENSY_INSB_IJNSC_ILi8EEESI_EEENSB_IJSI_SD_EEEEEEEvEENS16_INSA_13SM90_TMA_LOADES1H_vEEEENS_8epilogue10collective18CollectiveEpilogueINS1M_23Sm100TmaWarpSpecializedILi1ELi1ELi64ELb0ELb0EEEJSK_NSB_IJNSY_ISG_SD_EENSY_ISH_SD_EEEEESL_NSB_IJNSB_IJllllEEESD_SZ_EEESL_S1V_NS1M_6fusion15FusionCallbacksIS1Q_NS1W_17LinearCombinationISL_fSL_fLNS_15FloatRoundStyleE2EEESK_S1T_JEEENSA_5SM1004TMEM4LOAD26SM100_TMEM_LOAD_32dp32b64xES17_NS18_INS19_ILi2ELi4ELi3EEES1C_NSY_INSB_IJS1D_SH_EEENSB_IJSH_SD_EEEEEEENSA_39AutoVectorizingCopyWithAssumedAlignmentILi128EEENSA_21SM90_TMA_STORE_IM2COLES2A_S2C_S2C_EEEvvEEEEvNT_6ParamsE) ;  /* 0xffffff6402787950 */ /* 0x000fea0003c3ffff */
.L_x_208:
[----:B------:R-:W-:-:S00]  /*9a20*/  BRA `(.L_x_208) ;  /* 0xfffffffc00fc7947 */ /* 0x000fc0000383ffff */
[----:B------:R-:W-:-:S00]  /*9a30*/  NOP ;  /* 0x0000000000007918 */ /* 0x000fc00000000000 */
        /* <DEDUP_REMOVED lines=12> */
.L_x_209:


//--------------------- .nv.global.init           --------------------------
	.section	.nv.global.init,"aw",@progbits
.nv.global.init:
	.type		$str$29,@object
	.size		$str$29,($str$30 - $str$29)
$str$29:
        /*0000*/ 	.byte	0x28, 0x61, 0x64, 0x64, 0x72, 0x65, 0x73, 0x73, 0x20, 0x26, 0x20, 0x6d, 0x61, 0x73, 0x6b, 0x29
        /*0010*/ 	.byte	0x20, 0x3d, 0x3d, 0x20, 0x30, 0x00
	.type		$str$30,@object
	.size		$str$30,($str$28 - $str$30)
$str$30:
        /*0016*/ 	.byte	0x2f, 0x74, 0x6d, 0x70, 0x2f, 0x63, 0x75, 0x74, 0x6c, 0x61, 0x73, 0x73, 0x5f, 0x73, 0x77, 0x65
        /*0026*/ 	.byte	0x65, 0x70, 0x5f, 0x73, 0x72, 0x63, 0x2f, 0x69, 0x6e, 0x63, 0x6c, 0x75, 0x64, 0x65, 0x2f, 0x63
        /*0036*/ 	.byte	0x75, 0x74, 0x65, 0x2f, 0x70, 0x6f, 0x69, 0x6e, 0x74, 0x65, 0x72, 0x5f, 0x66, 0x6c, 0x61, 0x67
        /*0046*/ 	.byte	0x67, 0x65, 0x64, 0x2e, 0x68, 0x70, 0x70, 0x00
	.type		$str$28,@object
	.size		$str$28,($str$27 - $str$28)
$str$28:
        /*004e*/ 	.byte	0x2f, 0x74, 0x6d, 0x70, 0x2f, 0x63, 0x75, 0x74, 0x6c, 0x61, 0x73, 0x73, 0x5f, 0x73, 0x77, 0x65
        /*005e*/ 	.byte	0x65, 0x70, 0x5f, 0x73, 0x72, 0x63, 0x2f, 0x69, 0x6e, 0x63, 0x6c, 0x75, 0x64, 0x65, 0x2f, 0x63
        /*006e*/ 	.byte	0x75, 0x74, 0x65, 0x2f, 0x61, 0x74, 0x6f, 0x6d, 0x2f, 0x63, 0x6f, 0x70, 0x79, 0x5f, 0x74, 0x72
        /*007e*/ 	.byte	0x61, 0x69, 0x74, 0x73, 0x5f, 0x73, 0x6d, 0x31, 0x30, 0x30, 0x2e, 0x68, 0x70, 0x70, 0x00
	.type		$str$27,@object
	.size		$str$27,(__unnamed_1 - $str$27)
$str$27:
        /*008d*/ 	.byte	0x28, 0x28, 0x75, 0x69, 0x6e, 0x74, 0x33, 0x32, 0x5f, 0x74, 0x28, 0x74, 0x68, 0x72, 0x65, 0x61
        /*009d*/ 	.byte	0x64, 0x49, 0x64, 0x78, 0x2e, 0x78, 0x29, 0x20, 0x2f, 0x20, 0x33, 0x32, 0x29, 0x20, 0x25, 0x20
        /*00ad*/ 	.byte	0x34, 0x29, 0x20, 0x3d, 0x3d, 0x20, 0x28, 0x28, 0x28, 0x74, 0x6d, 0x65, 0x6d, 0x5f, 0x61, 0x64
        /*00bd*/ 	.byte	0x64, 0x72, 0x20, 0x3e, 0x3e, 0x20, 0x31, 0x36, 0x29, 0x20, 0x2f, 0x20, 0x33, 0x32, 0x29, 0x20
        /*00cd*/ 	.byte	0x25, 0x20, 0x34, 0x29, 0x00
	.type		__unnamed_1,@object
	.size		__unnamed_1,(__unnamed_2 - __unnamed_1)
__unnamed_1:
        /*00d2*/ 	.byte	0x61, 0x75, 0x74, 0x6f, 0x20, 0x63, 0x75, 0x74, 0x65, 0x3a, 0x3a, 0x61, 0x73, 0x5f, 0x70, 0x6f
        /* <DEDUP_REMOVED lines=24> */
        /*0262*/ 	.byte	0x43, 0x3c, 0x38, 0x31, 0x39, 0x32, 0x3e, 0x3e, 0x3e, 0x3e, 0x5d, 0x00
	.type		__unnamed_2,@object
	.size		__unnamed_2,(.L_2 - __unnamed_2)
__unnamed_2:
        /* <DEDUP_REMOVED lines=42> */
        /*050e*/ 	.byte	0x3e, 0x3e, 0x3e, 0x3e, 0x5d, 0x00
.L_2:


//--------------------- .nv.shared._ZN7cutlass13device_kernelINS_4conv6kernel13ConvUniversalINS1_16ConvProblemShapeILNS1_8OperatorE0ELi3EEENS1_10collective14CollectiveConvINS1_47MainloopSm100TmaUmmaWarpSpecializedImplicitGemmILS5_0ELi34ELi3ELi1ELi2EN4cute5tupleIJNSA_1CILi1EEESD_SD_EEEEENSB_IJNSC_ILi128EEENSC_ILi64EEENSB_IJNSC_ILi32EEEEEEEEENS_12float_e4m3_tESL_NSA_8TiledMMAINSA_8MMA_AtomIJNSA_10MMA_TraitsINSA_19SM100_MMA_F8F6F4_SSEJSL_SL_fSG_SH_NSA_17integral_constantINSA_4UMMA5MajorELSS_0EEEST_NSQ_INSR_7ScaleInELSU_0EEESV_EEEEEENSA_6LayoutISE_NSB_IJNSC_ILi0EEESZ_SZ_EEEEENSB_IJNSA_10UnderscoreES12_S12_EEEEENS7_6detail27Sm100ImplicitGemmTileTraitsINSA_20SM90_TMA_LOAD_IM2COLENSA_14ComposedLayoutINSA_7SwizzleILi1ELi4ELi3EEENSA_18smem_ptr_flag_bitsILi8EEENSY_INSB_IJNSC_ILi8EEESI_EEENSB_IJSI_SD_EEEEEEEvEENS16_INSA_13SM90_TMA_LOADES1H_vEEEENS_8epilogue10collective18CollectiveEpilogueINS1M_23Sm100TmaWarpSpecializedILi1ELi1ELi64ELb0ELb0EEEJSK_NSB_IJNSY_ISG_SD_EENSY_ISH_SD_EEEEESL_NSB_IJNSB_IJllllEEESD_SZ_EEESL_S1V_NS1M_6fusion15FusionCallbacksIS1Q_NS1W_17LinearCombinationISL_fSL_fLNS_15FloatRoundStyleE2EEESK_S1T_JEEENSA_5SM1004TMEM4LOAD26SM100_TMEM_LOAD_32dp32b64xES17_NS18_INS19_ILi2ELi4ELi3EEES1C_NSY_INSB_IJS1D_SH_EEENSB_IJSH_SD_EEEEEEENSA_39AutoVectorizingCopyWithAssumedAlignmentILi128EEENSA_21SM90_TMA_STORE_IM2COLES2A_S2C_S2C_EEEvvEEEEvNT_6ParamsE --------------------------
	.section	.nv.shared._ZN7cutlass13device_kernelINS_4conv6kernel13ConvUniversalINS1_16ConvProblemShapeILNS1_8OperatorE0ELi3EEENS1_10collective14CollectiveConvINS1_47MainloopSm100TmaUmmaWarpSpecializedImplicitGemmILS5_0ELi34ELi3ELi1ELi2EN4cute5tupleIJNSA_1CILi1EEESD_SD_EEEEENSB_IJNSC_ILi128EEENSC_ILi64EEENSB_IJNSC_ILi32EEEEEEEEENS_12float_e4m3_tESL_NSA_8TiledMMAINSA_8MMA_AtomIJNSA_10MMA_TraitsINSA_19SM100_MMA_F8F6F4_SSEJSL_SL_fSG_SH_NSA_17integral_constantINSA_4UMMA5MajorELSS_0EEEST_NSQ_INSR_7ScaleInELSU_0EEESV_EEEEEENSA_6LayoutISE_NSB_IJNSC_ILi0EEESZ_SZ_EEEEENSB_IJNSA_10UnderscoreES12_S12_EEEEENS7_6detail27Sm100ImplicitGemmTileTraitsINSA_20SM90_TMA_LOAD_IM2COLENSA_14ComposedLayoutINSA_7SwizzleILi1ELi4ELi3EEENSA_18smem_ptr_flag_bitsILi8EEENSY_INSB_IJNSC_ILi8EEESI_EEENSB_IJSI_SD_EEEEEEEvEENS16_INSA_13SM90_TMA_LOADES1H_vEEEENS_8epilogue10collective18CollectiveEpilogueINS1M_23Sm100TmaWarpSpecializedILi1ELi1ELi64ELb0ELb0EEEJSK_NSB_IJNSY_ISG_SD_EENSY_ISH_SD_EEEEESL_NSB_IJNSB_IJllllEEESD_SZ_EEESL_S1V_NS1M_6fusion15FusionCallbacksIS1Q_NS1W_17LinearCombinationISL_fSL_fLNS_15FloatRoundStyleE2EEESK_S1T_JEEENSA_5SM1004TMEM4LOAD26SM100_TMEM_LOAD_32dp32b64xES17_NS18_INS19_ILi2ELi4ELi3EEES1C_NSY_INSB_IJS1D_SH_EEENSB_IJSH_SD_EEEEEEENSA_39AutoVectorizingCopyWithAssumedAlignmentILi128EEENSA_21SM90_TMA_STORE_IM2COLES2A_S2C_S2C_EEEvvEEEEvNT_6ParamsE,"aw",@nobits
	.sectionflags	@""
	.align	16
	.zero		1024


//--------------------- .nv.shared.reserved.0     --------------------------
	.section	.nv.shared.reserved.0,"aw",@nobits
	.weak		__nv_reservedSMEM_offset_0_alias
	.size		__nv_reservedSMEM_offset_0_alias, 0, 64
	.other		__nv_reservedSMEM_offset_0_alias,@"STO_CUDA_RESERVED_SHARED STV_DEFAULT"
__nv_reservedSMEM_offset_0_alias:
	.zero		0
.nv.shared.reserved.0:
	.zero		64
	.weak		__nv_reservedSMEM_tcgen05_partition
	.type		__nv_reservedSMEM_tcgen05_partition,@object
	.size		__nv_reservedSMEM_tcgen05_partition,(.L_0 - __nv_reservedSMEM_tcgen05_partition)
__nv_reservedSMEM_tcgen05_partition:
	.zero		32
.L_0:


//--------------------- .nv.global                --------------------------
	.section	.nv.global,"aw",@nobits
.nv.global:
	.type		_ZN39_INTERNAL_51a2522c_4_k_cu_5db9ba92_30644cute1_E,@object
	.size		_ZN39_INTERNAL_51a2522c_4_k_cu_5db9ba92_30644cute1_E,(_ZN39_INTERNAL_51a2522c_4_k_cu_5db9ba92_30644cuda3std3__45__cpo6cbeginE - _ZN39_INTERNAL_51a2522c_4_k_cu_5db9ba92_30644cute1_E)
_ZN39_INTERNAL_51a2522c_4_k_cu_5db9ba92_30644cute1_E:
	.zero		1
	.type		_ZN39_INTERNAL_51a2522c_4_k_cu_5db9ba92_30644cuda3std3__45__cpo6cbeginE,@object
	.size		_ZN39_INTERNAL_51a2522c_4_k_cu_5db9ba92_30644cuda3std3__45__cpo6cbeginE,(_ZN39_INTERNAL_51a2522c_4_k_cu_5db9ba92_30644cuda3std3__48in_placeE - _ZN39_INTERNAL_51a2522c_4_k_cu_5db9ba92_30644cuda3std3__45__cpo6cbeginE)
_ZN39_INTERNAL_51a2522c_4_k_cu_5db9ba92_30644cuda3std3__45__cpo6cbeginE:
	.zero		1
	.type		_ZN39_INTERNAL_51a2522c_4_k_cu_5db9ba92_30644cuda3std3__48in_placeE,@object
	.size		_ZN39_INTERNAL_51a2522c_4_k_cu_5db9ba92_30644cuda3std3__48in_placeE,(_ZN39_INTERNAL_51a2522c_4_k_cu_5db9ba92_30644cuda3std6ranges3__45__cpo9iter_moveE - _ZN39_INTERNAL_51a2522c_4_k_cu_5db9ba92_30644cuda3std3__48in_placeE)
_ZN39_INTERNAL_51a2522c_4_k_cu_5db9ba92_30644cuda3std3__48in_placeE:
	.zero		1
	.type		_ZN39_INTERNAL_51a2522c_4_k_cu_5db9ba92_30644cuda3std6ranges3__45__cpo9iter_moveE,@object
	.size		_ZN39_INTERNAL_51a2522c_4_k_cu_5db9ba92_30644cuda3std6ranges3__45__cpo9iter_moveE,(_ZN39_INTERNAL_51a2522c_4_k_cu_5db9ba92_30644cuda3std3__45__cpo5beginE - _ZN39_INTERNAL_51a2522c_4_k_cu_5db9ba92_30644cuda3std6ranges3__45__cpo9iter_moveE)
_ZN39_INTERNAL_51a2522c_4_k_cu_5db9ba92_30644cuda3std6ranges3__45__cpo9iter_moveE:
	.zero		1
	.type		_ZN39_INTERNAL_51a2522c_4_k_cu_5db9ba92_30644cuda3std3__45__cpo5beginE,@object
	.size		_ZN39_INTERNAL_51a2522c_4_k_cu_5db9ba92_30644cuda3std3__45__cpo5beginE,(_ZN39_INTERNAL_51a2522c_4_k_cu_5db9ba92_30644cuda3std3__441_GLOBAL__N__51a2522c_4_k_cu_5db9ba92_30646ignoreE - _ZN39_INTERNAL_51a2522c_4_k_cu_5db9ba92_30644cuda3std3__45__cpo5beginE)
_ZN39_INTERNAL_51a2522c_4_k_cu_5db9ba92_30644cuda3std3__45__cpo5beginE:
	.zero		1
	.type		_ZN39_INTERNAL_51a2522c_4_k_cu_5db9ba92_30644cuda3std3__441_GLOBAL__N__51a2522c_4_k_cu_5db9ba92_30646ignoreE,@object
	.size		_ZN39_INTERNAL_51a2522c_4_k_cu_5db9ba92_30644cuda3std3__441_GLOBAL__N__51a2522c_4_k_cu_5db9ba92_30646ignoreE,(_ZN39_INTERNAL_51a2522c_4_k_cu_5db9ba92_30644cute7productE - _ZN39_INTERNAL_51a2522c_4_k_cu_5db9ba92_30644cuda3std3__441_GLOBAL__N__51a2522c_4_k_cu_5db9ba92_30646ignoreE)
_ZN39_INTERNAL_51a2522c_4_k_cu_5db9ba92_30644cuda3std3__441_GLOBAL__N__51a2522c_4_k_cu_5db9ba92_30646ignoreE:
	.zero		1
	.type		_ZN39_INTERNAL_51a2522c_4_k_cu_5db9ba92_30644cute7productE,@object
	.size		_ZN39_INTERNAL_51a2522c_4_k_cu_5db9ba92_30644cute7productE,(_ZN39_INTERNAL_51a2522c_4_k_cu_5db9ba92_30644cuda3std3__45__cpo3endE - _ZN39_INTERNAL_51a2522c_4_k_cu_5db9ba92_30644cute7productE)
_ZN39_INTERNAL_51a2522c_4_k_cu_5db9ba92_30644cute7productE:
	.zero		1
	.type		_ZN39_INTERNAL_51a2522c_4_k_cu_5db9ba92_30644cuda3std3__45__cpo3endE,@object
	.size		_ZN39_INTERNAL_51a2522c_4_k_cu_5db9ba92_30644cuda3std3__45__cpo3endE,(_ZN39_INTERNAL_51a2522c_4_k_cu_5db9ba92_30644cuda3std3__419piecewise_constructE - _ZN39_INTERNAL_51a2522c_4_k_cu_5db9ba92_30644cuda3std3__45__cpo3endE)
_ZN39_INTERNAL_51a2522c_4_k_cu_5db9ba92_30644cuda3std3__45__cpo3endE:
	.zero		1
	.type		_ZN39_INTERNAL_51a2522c_4_k_cu_5db9ba92_30644cuda3std3__419piecewise_constructE,@object
	.size		_ZN39_INTERNAL_51a2522c_4_k_cu_5db9ba92_30644cuda3std3__419piecewise_constructE,(_ZN39_INTERNAL_51a2522c_4_k_cu_5db9ba92_30644cuda3std3__45__cpo4cendE - _ZN39_INTERNAL_51a2522c_4_k_cu_5db9ba92_30644cuda3std3__419piecewise_constructE)
_ZN39_INTERNAL_51a2522c_4_k_cu_5db9ba92_30644cuda3std3__419piecewise_constructE:
	.zero		1
	.type		_ZN39_INTERNAL_51a2522c_4_k_cu_5db9ba92_30644cuda3std3__45__cpo4cendE,@object
	.size		_ZN39_INTERNAL_51a2522c_4_k_cu_5db9ba92_30644cuda3std3__45__cpo4cendE,(_ZN39_INTERNAL_51a2522c_4_k_cu_5db9ba92_30644cuda3std6ranges3__45__cpo4swapE - _ZN39_INTERNAL_51a2522c_4_k_cu_5db9ba92_30644cuda3std3__45__cpo4cendE)
_ZN39_INTERNAL_51a2522c_4_k_cu_5db9ba92_30644cuda3std3__45__cpo4cendE:
	.zero		1
	.type		_ZN39_INTERNAL_51a2522c_4_k_cu_5db9ba92_30644cuda3std6ranges3__45__cpo4swapE,@object
	.size		_ZN39_INTERNAL_51a2522c_4_k_cu_5db9ba92_30644cuda3std6ranges3__45__cpo4swapE,(.L_10 - _ZN39_INTERNAL_51a2522c_4_k_cu_5db9ba92_30644cuda3std6ranges3__45__cpo4swapE)
_ZN39_INTERNAL_51a2522c_4_k_cu_5db9ba92_30644cuda3std6ranges3__45__cpo4swapE:
	.zero		1
.L_10:


//--------------------- .nv.constant0._ZN7cutlass13device_kernelINS_4conv6kernel13ConvUniversalINS1_16ConvProblemShapeILNS1_8OperatorE0ELi3EEENS1_10collective14CollectiveConvINS1_47MainloopSm100TmaUmmaWarpSpecializedImplicitGemmILS5_0ELi34ELi3ELi1ELi2EN4cute5tupleIJNSA_1CILi1EEESD_SD_EEEEENSB_IJNSC_ILi128EEENSC_ILi64EEENSB_IJNSC_ILi32EEEEEEEEENS_12float_e4m3_tESL_NSA_8TiledMMAINSA_8MMA_AtomIJNSA_10MMA_TraitsINSA_19SM100_MMA_F8F6F4_SSEJSL_SL_fSG_SH_NSA_17integral_constantINSA_4UMMA5MajorELSS_0EEEST_NSQ_INSR_7ScaleInELSU_0EEESV_EEEEEENSA_6LayoutISE_NSB_IJNSC_ILi0EEESZ_SZ_EEEEENSB_IJNSA_10UnderscoreES12_S12_EEEEENS7_6detail27Sm100ImplicitGemmTileTraitsINSA_20SM90_TMA_LOAD_IM2COLENSA_14ComposedLayoutINSA_7SwizzleILi1ELi4ELi3EEENSA_18smem_ptr_flag_bitsILi8EEENSY_INSB_IJNSC_ILi8EEESI_EEENSB_IJSI_SD_EEEEEEEvEENS16_INSA_13SM90_TMA_LOADES1H_vEEEENS_8epilogue10collective18CollectiveEpilogueINS1M_23Sm100TmaWarpSpecializedILi1ELi1ELi64ELb0ELb0EEEJSK_NSB_IJNSY_ISG_SD_EENSY_ISH_SD_EEEEESL_NSB_IJNSB_IJllllEEESD_SZ_EEESL_S1V_NS1M_6fusion15FusionCallbacksIS1Q_NS1W_17LinearCombinationISL_fSL_fLNS_15FloatRoundStyleE2EEESK_S1T_JEEENSA_5SM1004TMEM4LOAD26SM100_TMEM_LOAD_32dp32b64xES17_NS18_INS19_ILi2ELi4ELi3EEES1C_NSY_INSB_IJS1D_SH_EEENSB_IJSH_SD_EEEEEEENSA_39AutoVectorizingCopyWithAssumedAlignmentILi128EEENSA_21SM90_TMA_STORE_IM2COLES2A_S2C_S2C_EEEvvEEEEvNT_6ParamsE --------------------------
	.section	.nv.constant0._ZN7cutlass13device_kernelINS_4conv6kernel13ConvUniversalINS1_16ConvProblemShapeILNS1_8OperatorE0ELi3EEENS1_10collective14CollectiveConvINS1_47MainloopSm100TmaUmmaWarpSpecializedImplicitGemmILS5_0ELi34ELi3ELi1ELi2EN4cute5tupleIJNSA_1CILi1EEESD_SD_EEEEENSB_IJNSC_ILi128EEENSC_ILi64EEENSB_IJNSC_ILi32EEEEEEEEENS_12float_e4m3_tESL_NSA_8TiledMMAINSA_8MMA_AtomIJNSA_10MMA_TraitsINSA_19SM100_MMA_F8F6F4_SSEJSL_SL_fSG_SH_NSA_17integral_constantINSA_4UMMA5MajorELSS_0EEEST_NSQ_INSR_7ScaleInELSU_0EEESV_EEEEEENSA_6LayoutISE_NSB_IJNSC_ILi0EEESZ_SZ_EEEEENSB_IJNSA_10UnderscoreES12_S12_EEEEENS7_6detail27Sm100ImplicitGemmTileTraitsINSA_20SM90_TMA_LOAD_IM2COLENSA_14ComposedLayoutINSA_7SwizzleILi1ELi4ELi3EEENSA_18smem_ptr_flag_bitsILi8EEENSY_INSB_IJNSC_ILi8EEESI_EEENSB_IJSI_SD_EEEEEEEvEENS16_INSA_13SM90_TMA_LOADES1H_vEEEENS_8epilogue10collective18CollectiveEpilogueINS1M_23Sm100TmaWarpSpecializedILi1ELi1ELi64ELb0ELb0EEEJSK_NSB_IJNSY_ISG_SD_EENSY_ISH_SD_EEEEESL_NSB_IJNSB_IJllllEEESD_SZ_EEESL_S1V_NS1M_6fusion15FusionCallbacksIS1Q_NS1W_17LinearCombinationISL_fSL_fLNS_15FloatRoundStyleE2EEESK_S1T_JEEENSA_5SM1004TMEM4LOAD26SM100_TMEM_LOAD_32dp32b64xES17_NS18_INS19_ILi2ELi4ELi3EEES1C_NSY_INSB_IJS1D_SH_EEENSB_IJSH_SD_EEEEEEENSA_39AutoVectorizingCopyWithAssumedAlignmentILi128EEENSA_21SM90_TMA_STORE_IM2COLES2A_S2C_S2C_EEEvvEEEEvNT_6ParamsE,"a",@progbits
	.sectionflags	@""
	.align	4
.nv.constant0._ZN7cutlass13device_kernelINS_4conv6kernel13ConvUniversalINS1_16ConvProblemShapeILNS1_8OperatorE0ELi3EEENS1_10collective14CollectiveConvINS1_47MainloopSm100TmaUmmaWarpSpecializedImplicitGemmILS5_0ELi34ELi3ELi1ELi2EN4cute5tupleIJNSA_1CILi1EEESD_SD_EEEEENSB_IJNSC_ILi128EEENSC_ILi64EEENSB_IJNSC_ILi32EEEEEEEEENS_12float_e4m3_tESL_NSA_8TiledMMAINSA_8MMA_AtomIJNSA_10MMA_TraitsINSA_19SM100_MMA_F8F6F4_SSEJSL_SL_fSG_SH_NSA_17integral_constantINSA_4UMMA5MajorELSS_0EEEST_NSQ_INSR_7ScaleInELSU_0EEESV_EEEEEENSA_6LayoutISE_NSB_IJNSC_ILi0EEESZ_SZ_EEEEENSB_IJNSA_10UnderscoreES12_S12_EEEEENS7_6detail27Sm100ImplicitGemmTileTraitsINSA_20SM90_TMA_LOAD_IM2COLENSA_14ComposedLayoutINSA_7SwizzleILi1ELi4ELi3EEENSA_18smem_ptr_flag_bitsILi8EEENSY_INSB_IJNSC_ILi8EEESI_EEENSB_IJSI_SD_EEEEEEEvEENS16_INSA_13SM90_TMA_LOADES1H_vEEEENS_8epilogue10collective18CollectiveEpilogueINS1M_23Sm100TmaWarpSpecializedILi1ELi1ELi64ELb0ELb0EEEJSK_NSB_IJNSY_ISG_SD_EENSY_ISH_SD_EEEEESL_NSB_IJNSB_IJllllEEESD_SZ_EEESL_S1V_NS1M_6fusion15FusionCallbacksIS1Q_NS1W_17LinearCombinationISL_fSL_fLNS_15FloatRoundStyleE2EEESK_S1T_JEEENSA_5SM1004TMEM4LOAD26SM100_TMEM_LOAD_32dp32b64xES17_NS18_INS19_ILi2ELi4ELi3EEES1C_NSY_INSB_IJS1D_SH_EEENSB_IJSH_SD_EEEEEEENSA_39AutoVectorizingCopyWithAssumedAlignmentILi128EEENSA_21SM90_TMA_STORE_IM2COLES2A_S2C_S2C_EEEvvEEEEvNT_6ParamsE:
	.zero		3200


//--------------------- SYMBOLS --------------------------

	.type		.nv.reservedSmem.offset0,@object
	.size		.nv.reservedSmem.offset0,0x4
	.type		.nv.reservedSmem.cap,@object
	.size		.nv.reservedSmem.cap,0x4
	.type		__assertfail,@function
